	.target	sm_100a

	.elftype	@"ET_EXEC"


//--------------------- .note.nv.tkinfo           --------------------------
	.section	.note.nv.tkinfo,"",@"SHT_NOTE"
	.sectionflags	@"SHF_NOTE_NV_TKINFO"
	.tkinfo
        /*0018*/ 	.word	0x00000002
        /*0030*/ 	.string	""
        /*0030*/ 	.string	"ptxas"
        /*0030*/ 	.string	"Cuda compilation tools, release 13.0, V13.0.88"
        /*0030*/ 	.string	"Build cuda_13.0.r13.0/compiler.36424714_0"
        /*0030*/ 	.string	"-arch sm_100a -m 64 "



//--------------------- .note.nv.cuinfo           --------------------------
	.section	.note.nv.cuinfo,"",@"SHT_NOTE"
	.sectionflags	@"SHF_NOTE_NV_CUINFO"
        /*0018*/ 	.short	0x0002
        /*001a*/ 	.short	0x0064
        /*001c*/ 	.short	0x0082
	.zero		2


//--------------------- .nv.info                  --------------------------
	.section	.nv.info,"",@"SHT_CUDA_INFO"
	.align	4


	//----- nvinfo : EIATTR_REGCOUNT
	.align		4
        /*0000*/ 	.byte	0x04, 0x2f
        /*0002*/ 	.short	(.L_19 - .L_18)
	.align		4
.L_18:
        /*0004*/ 	.word	index@(_ZN7cutlass13device_kernelINS_4gemm6kernel13GemmUniversalIN4cute5tupleIJiiiiEEENS1_10collective13CollectiveMmaINS1_35MainloopSm100TmaUmmaWarpSpecializedILi2ELi2ELi4ENS5_IJNS4_1CILi1EEESB_SB_EEEEENS5_IJNSA_ILi64EEESE_NSA_ILi128EEEEEEfNS5_IJlSB_lEEEfSH_NS4_8TiledMMAINS4_8MMA_AtomIJNS4_17SM100_MMA_TF32_SSINS_10tfloat32_tESL_fLi64ELi64ELNS4_4UMMA5MajorE0ELSN_0ELNSM_7ScaleInE0ELSO_0EEEEEENS4_6LayoutISC_NS5_IJNSA_ILi0EEESS_SS_EEEEENS5_IJNS4_10UnderscoreESV_SV_EEEEENS4_13SM90_TMA_LOADENS4_14ComposedLayoutINS4_7SwizzleILi3ELi4ELi3EEENS4_18smem_ptr_flag_bitsILi32EEENSR_INS5_IJNSA_ILi8EEENSA_ILi32EEEEEENS5_IJS15_SB_EEEEEEEvNS4_8identityESY_S19_vS1A_EENS_8epilogue10collective18CollectiveEpilogueINS1C_23Sm100TmaWarpSpecializedILi3ELi2ELi16ELb1ELb0EEEJSG_NS5_IJNSR_ISE_SB_EENSR_IS15_SB_EEEEEfSH_fSH_NS1C_6fusion15FusionCallbacksIS1G_NS1K_17LinearCombinationIffffLNS_15FloatRoundStyleE2EEESG_S1J_JEEENS4_5SM1004TMEM4LOAD26SM100_TMEM_LOAD_16dp128b8xESY_S19_NS4_17SM75_U32x4_LDSM_NENS4_14SM90_TMA_STOREES19_NS4_17SM90_U32x4_STSM_NENS4_39AutoVectorizingCopyWithAssumedAlignmentILi128EEEEEEvvEEEEvNT_6ParamsE)
        /*0008*/ 	.word	0x00000059


	//----- nvinfo : EIATTR_FRAME_SIZE
	.align		4
.L_19:
        /*000c*/ 	.byte	0x04, 0x11
        /*000e*/ 	.short	(.L_21 - .L_20)
	.align		4
.L_20:
        /*0010*/ 	.word	index@($__internal_2_$__cuda_sm10x_tcgen05_guardrail_trap_unallocated_columns_being_dealloced)
        /*0014*/ 	.word	0x00000000


	//----- nvinfo : EIATTR_FRAME_SIZE
	.align		4
.L_21:
        /*0018*/ 	.byte	0x04, 0x11
        /*001a*/ 	.short	(.L_23 - .L_22)
	.align		4
.L_22:
        /*001c*/ 	.word	index@($__internal_1_$__cuda_sm10x_tcgen05_guardrail_trap_phase_invalid_during_alloc)
        /*0020*/ 	.word	0x00000000


	//----- nvinfo : EIATTR_FRAME_SIZE
	.align		4
.L_23:
        /*0024*/ 	.byte	0x04, 0x11
        /*0026*/ 	.short	(.L_25 - .L_24)
	.align		4
.L_24:
        /*0028*/ 	.word	index@($__internal_0_$__cuda_sm10x_tcgen05_guardrail_trap_col_being_dealloced_not_returned_by_alloc)
        /*002c*/ 	.word	0x00000000


	//----- nvinfo : EIATTR_FRAME_SIZE
	.align		4
.L_25:
        /*0030*/ 	.byte	0x04, 0x11
        /*0032*/ 	.short	(.L_27 - .L_26)
	.align		4
.L_26:
        /*0034*/ 	.word	index@(_ZN7cutlass13device_kernelINS_4gemm6kernel13GemmUniversalIN4cute5tupleIJiiiiEEENS1_10collective13CollectiveMmaINS1_35MainloopSm100TmaUmmaWarpSpecializedILi2ELi2ELi4ENS5_IJNS4_1CILi1EEESB_SB_EEEEENS5_IJNSA_ILi64EEESE_NSA_ILi128EEEEEEfNS5_IJlSB_lEEEfSH_NS4_8TiledMMAINS4_8MMA_AtomIJNS4_17SM100_MMA_TF32_SSINS_10tfloat32_tESL_fLi64ELi64ELNS4_4UMMA5MajorE0ELSN_0ELNSM_7ScaleInE0ELSO_0EEEEEENS4_6LayoutISC_NS5_IJNSA_ILi0EEESS_SS_EEEEENS5_IJNS4_10UnderscoreESV_SV_EEEEENS4_13SM90_TMA_LOADENS4_14ComposedLayoutINS4_7SwizzleILi3ELi4ELi3EEENS4_18smem_ptr_flag_bitsILi32EEENSR_INS5_IJNSA_ILi8EEENSA_ILi32EEEEEENS5_IJS15_SB_EEEEEEEvNS4_8identityESY_S19_vS1A_EENS_8epilogue10collective18CollectiveEpilogueINS1C_23Sm100TmaWarpSpecializedILi3ELi2ELi16ELb1ELb0EEEJSG_NS5_IJNSR_ISE_SB_EENSR_IS15_SB_EEEEEfSH_fSH_NS1C_6fusion15FusionCallbacksIS1G_NS1K_17LinearCombinationIffffLNS_15FloatRoundStyleE2EEESG_S1J_JEEENS4_5SM1004TMEM4LOAD26SM100_TMEM_LOAD_16dp128b8xESY_S19_NS4_17SM75_U32x4_LDSM_NENS4_14SM90_TMA_STOREES19_NS4_17SM90_U32x4_STSM_NENS4_39AutoVectorizingCopyWithAssumedAlignmentILi128EEEEEEvvEEEEvNT_6ParamsE)
        /*0038*/ 	.word	0x00000000


	//----- nvinfo : EIATTR_MIN_STACK_SIZE
	.align		4
.L_27:
        /*003c*/ 	.byte	0x04, 0x12
        /*003e*/ 	.short	(.L_29 - .L_28)
	.align		4
.L_28:
        /*0040*/ 	.word	index@(_ZN7cutlass13device_kernelINS_4gemm6kernel13GemmUniversalIN4cute5tupleIJiiiiEEENS1_10collective13CollectiveMmaINS1_35MainloopSm100TmaUmmaWarpSpecializedILi2ELi2ELi4ENS5_IJNS4_1CILi1EEESB_SB_EEEEENS5_IJNSA_ILi64EEESE_NSA_ILi128EEEEEEfNS5_IJlSB_lEEEfSH_NS4_8TiledMMAINS4_8MMA_AtomIJNS4_17SM100_MMA_TF32_SSINS_10tfloat32_tESL_fLi64ELi64ELNS4_4UMMA5MajorE0ELSN_0ELNSM_7ScaleInE0ELSO_0EEEEEENS4_6LayoutISC_NS5_IJNSA_ILi0EEESS_SS_EEEEENS5_IJNS4_10UnderscoreESV_SV_EEEEENS4_13SM90_TMA_LOADENS4_14ComposedLayoutINS4_7SwizzleILi3ELi4ELi3EEENS4_18smem_ptr_flag_bitsILi32EEENSR_INS5_IJNSA_ILi8EEENSA_ILi32EEEEEENS5_IJS15_SB_EEEEEEEvNS4_8identityESY_S19_vS1A_EENS_8epilogue10collective18CollectiveEpilogueINS1C_23Sm100TmaWarpSpecializedILi3ELi2ELi16ELb1ELb0EEEJSG_NS5_IJNSR_ISE_SB_EENSR_IS15_SB_EEEEEfSH_fSH_NS1C_6fusion15FusionCallbacksIS1G_NS1K_17LinearCombinationIffffLNS_15FloatRoundStyleE2EEESG_S1J_JEEENS4_5SM1004TMEM4LOAD26SM100_TMEM_LOAD_16dp128b8xESY_S19_NS4_17SM75_U32x4_LDSM_NENS4_14SM90_TMA_STOREES19_NS4_17SM90_U32x4_STSM_NENS4_39AutoVectorizingCopyWithAssumedAlignmentILi128EEEEEEvvEEEEvNT_6ParamsE)
        /*0044*/ 	.word	0x00000000
.L_29:


//--------------------- .nv.compat                --------------------------
	.section	.nv.compat,"",@"SHT_CUDA_COMPAT_INFO"
	.align	4
        /*0000*/ 	.byte	0x02, 0x09, 0x01, 0x00, 0x02, 0x02, 0x02, 0x00, 0x02, 0x05, 0x05, 0x00, 0x03, 0x07, 0x01, 0x01
        /*0010*/ 	.byte	0x02, 0x03, 0x01, 0x00, 0x02, 0x06, 0x01, 0x00, 0x04, 0x0b, 0x08, 0x00, 0x09, 0x00, 0x00, 0x00
        /*0020*/ 	.byte	0x00, 0x00, 0x00, 0x00


//--------------------- .nv.info._ZN7cutlass13device_kernelINS_4gemm6kernel13GemmUniversalIN4cute5tupleIJiiiiEEENS1_10collective13CollectiveMmaINS1_35MainloopSm100TmaUmmaWarpSpecializedILi2ELi2ELi4ENS5_IJNS4_1CILi1EEESB_SB_EEEEENS5_IJNSA_ILi64EEESE_NSA_ILi128EEEEEEfNS5_IJlSB_lEEEfSH_NS4_8TiledMMAINS4_8MMA_AtomIJNS4_17SM100_MMA_TF32_SSINS_10tfloat32_tESL_fLi64ELi64ELNS4_4UMMA5MajorE0ELSN_0ELNSM_7ScaleInE0ELSO_0EEEEEENS4_6LayoutISC_NS5_IJNSA_ILi0EEESS_SS_EEEEENS5_IJNS4_10UnderscoreESV_SV_EEEEENS4_13SM90_TMA_LOADENS4_14ComposedLayoutINS4_7SwizzleILi3ELi4ELi3EEENS4_18smem_ptr_flag_bitsILi32EEENSR_INS5_IJNSA_ILi8EEENSA_ILi32EEEEEENS5_IJS15_SB_EEEEEEEvNS4_8identityESY_S19_vS1A_EENS_8epilogue10collective18CollectiveEpilogueINS1C_23Sm100TmaWarpSpecializedILi3ELi2ELi16ELb1ELb0EEEJSG_NS5_IJNSR_ISE_SB_EENSR_IS15_SB_EEEEEfSH_fSH_NS1C_6fusion15FusionCallbacksIS1G_NS1K_17LinearCombinationIffffLNS_15FloatRoundStyleE2EEESG_S1J_JEEENS4_5SM1004TMEM4LOAD26SM100_TMEM_LOAD_16dp128b8xESY_S19_NS4_17SM75_U32x4_LDSM_NENS4_14SM90_TMA_STOREES19_NS4_17SM90_U32x4_STSM_NENS4_39AutoVectorizingCopyWithAssumedAlignmentILi128EEEEEEvvEEEEvNT_6ParamsE --------------------------
	.section	.nv.info._ZN7cutlass13device_kernelINS_4gemm6kernel13GemmUniversalIN4cute5tupleIJiiiiEEENS1_10collective13CollectiveMmaINS1_35MainloopSm100TmaUmmaWarpSpecializedILi2ELi2ELi4ENS5_IJNS4_1CILi1EEESB_SB_EEEEENS5_IJNSA_ILi64EEESE_NSA_ILi128EEEEEEfNS5_IJlSB_lEEEfSH_NS4_8TiledMMAINS4_8MMA_AtomIJNS4_17SM100_MMA_TF32_SSINS_10tfloat32_tESL_fLi64ELi64ELNS4_4UMMA5MajorE0ELSN_0ELNSM_7ScaleInE0ELSO_0EEEEEENS4_6LayoutISC_NS5_IJNSA_ILi0EEESS_SS_EEEEENS5_IJNS4_10UnderscoreESV_SV_EEEEENS4_13SM90_TMA_LOADENS4_14ComposedLayoutINS4_7SwizzleILi3ELi4ELi3EEENS4_18smem_ptr_flag_bitsILi32EEENSR_INS5_IJNSA_ILi8EEENSA_ILi32EEEEEENS5_IJS15_SB_EEEEEEEvNS4_8identityESY_S19_vS1A_EENS_8epilogue10collective18CollectiveEpilogueINS1C_23Sm100TmaWarpSpecializedILi3ELi2ELi16ELb1ELb0EEEJSG_NS5_IJNSR_ISE_SB_EENSR_IS15_SB_EEEEEfSH_fSH_NS1C_6fusion15FusionCallbacksIS1G_NS1K_17LinearCombinationIffffLNS_15FloatRoundStyleE2EEESG_S1J_JEEENS4_5SM1004TMEM4LOAD26SM100_TMEM_LOAD_16dp128b8xESY_S19_NS4_17SM75_U32x4_LDSM_NENS4_14SM90_TMA_STOREES19_NS4_17SM90_U32x4_STSM_NENS4_39AutoVectorizingCopyWithAssumedAlignmentILi128EEEEEEvvEEEEvNT_6ParamsE,"",@"SHT_CUDA_INFO"
	.sectionflags	@""
	.align	4


	//----- nvinfo : EIATTR_CUDA_API_VERSION
	.align		4
        /*0000*/ 	.byte	0x04, 0x37
        /*0002*/ 	.short	(.L_31 - .L_30)
.L_30:
        /*0004*/ 	.word	0x00000082


	//----- nvinfo : EIATTR_KPARAM_INFO
	.align		4
.L_31:
        /*0008*/ 	.byte	0x04, 0x17
        /*000a*/ 	.short	(.L_33 - .L_32)
.L_32:
        /*000c*/ 	.word	0x00000000
        /*0010*/ 	.short	0x0000
        /*0012*/ 	.short	0x0000
        /*0014*/ 	.byte	0x00, 0xf0, 0x01, 0x20


	//----- nvinfo : EIATTR_AT_ENTRY_FRAGMENTS
	.align		4
.L_33:
        /*0018*/ 	.byte	0x04, 0x4f
        /*001a*/ 	.short	(.L_35 - .L_34)


	//   ....[0]....
.L_34:
        /*001c*/ 	.word	0x00000006


	//----- nvinfo : EIATTR_RESERVED_SMEM_USED
	.align		4
.L_35:
        /*0020*/ 	.byte	0x01, 0x41
	.zero		2


	//----- nvinfo : EIATTR_SPARSE_MMA_MASK
	.align		4
        /*0024*/ 	.byte	0x03, 0x50
        /*0026*/ 	.short	0x0000


	//----- nvinfo : EIATTR_TCGEN05_1CTA_USED
	.align		4
        /*0028*/ 	.byte	0x01, 0x51
	.zero		2


	//----- nvinfo : EIATTR_MAXREG_COUNT
	.align		4
        /*002c*/ 	.byte	0x03, 0x1b
        /*002e*/ 	.short	0x00ff


	//----- nvinfo : EIATTR_NUM_BARRIERS
	.align		4
        /*0030*/ 	.byte	0x02, 0x4c
        /*0032*/ 	.byte	0x07
	.zero		1


	//----- nvinfo : EIATTR_EXTERNS
	.align		4
        /*0034*/ 	.byte	0x04, 0x0f
        /*0036*/ 	.short	(.L_37 - .L_36)


	//   ....[0]....
	.align		4
.L_36:
        /*0038*/ 	.word	index@(__assertfail)


	//----- nvinfo : EIATTR_MERCURY_ISA_VERSION
	.align		4
.L_37:
        /*003c*/ 	.byte	0x03, 0x5f
        /*003e*/ 	.short	0x0101


	//----- nvinfo : EIATTR_INT_WARP_WIDE_INSTR_OFFSETS
	.align		4
        /*0040*/ 	.byte	0x04, 0x31
        /*0042*/ 	.short	(.L_39 - .L_38)


	//   ....[0]....
.L_38:
        /*0044*/ 	.word	0x00002200


	//   ....[1]....
        /*0048*/ 	.word	0x00004030


	//   ....[2]....
        /*004c*/ 	.word	0x00004060


	//   ....[3]....
        /*0050*/ 	.word	0x00004080


	//   ....[4]....
        /*0054*/ 	.word	0x00004980


	//   ....[5]....
        /*0058*/ 	.word	0x00004a20


	//   ....[6]....
        /*005c*/ 	.word	0x00004c60


	//   ....[7]....
        /*0060*/ 	.word	0x00004d20


	//----- nvinfo : EIATTR_COOP_GROUP_MASK_REGIDS
	.align		4
.L_39:
        /*0064*/ 	.byte	0x04, 0x29
        /*0066*/ 	.short	(.L_41 - .L_40)


	//   ....[0]....
.L_40:
        /*0068*/ 	.word	0xffffffff


	//   ....[1]....
        /*006c*/ 	.word	0xffffffff


	//   ....[2]....
        /*0070*/ 	.word	0xffffffff


	//   ....[3]....
        /*0074*/ 	.word	0xffffffff


	//   ....[4]....
        /*0078*/ 	.word	0xffffffff


	//   ....[5]....
        /*007c*/ 	.word	0xffffffff


	//   ....[6]....
        /*0080*/ 	.word	0xffffffff


	//   ....[7]....
        /*0084*/ 	.word	0xffffffff


	//   ....[8]....
        /*0088*/ 	.word	0xffffffff


	//   ....[9]....
        /*008c*/ 	.word	0xffffffff


	//   ....[10]....
        /*0090*/ 	.word	0xffffffff


	//   ....[11]....
        /*0094*/ 	.word	0xffffffff


	//   ....[12]....
        /*0098*/ 	.word	0xffffffff


	//----- nvinfo : EIATTR_COOP_GROUP_INSTR_OFFSETS
	.align		4
.L_41:
        /*009c*/ 	.byte	0x04, 0x28
        /*009e*/ 	.short	(.L_43 - .L_42)


	//   ....[0]....
.L_42:
        /*00a0*/ 	.word	0x00000090


	//   ....[1]....
        /*00a4*/ 	.word	0x000004d0


	//   ....[2]....
        /*00a8*/ 	.word	0x00000600


	//   ....[3]....
        /*00ac*/ 	.word	0x00000780


	//   ....[4]....
        /*00b0*/ 	.word	0x00000880


	//   ....[5]....
        /*00b4*/ 	.word	0x000009f0


	//   ....[6]....
        /*00b8*/ 	.word	0x00000b90


	//   ....[7]....
        /*00bc*/ 	.word	0x000020e0


	//   ....[8]....
        /*00c0*/ 	.word	0x00002da0


	//   ....[9]....
        /*00c4*/ 	.word	0x00002fb0


	//   ....[10]....
        /*00c8*/ 	.word	0x00002fe0


	//   ....[11]....
        /*00cc*/ 	.word	0x00003f00


	//   ....[12]....
        /*00d0*/ 	.word	0x00004140


	//----- nvinfo : EIATTR_VRC_CTA_INIT_COUNT
	.align		4
.L_43:
        /*00d4*/ 	.byte	0x02, 0x4a
        /*00d6*/ 	.byte	0x80
	.zero		1


	//----- nvinfo : EIATTR_SYSCALL_OFFSETS
	.align		4
        /*00d8*/ 	.byte	0x04, 0x46
        /*00da*/ 	.short	(.L_45 - .L_44)


	//   ....[0]....
.L_44:
        /*00dc*/ 	.word	0x00005990


	//   ....[1]....
        /*00e0*/ 	.word	0x00005a80


	//   ....[2]....
        /*00e4*/ 	.word	0x00006340


	//   ....[3]....
        /*00e8*/ 	.word	0x00006b90


	//----- nvinfo : EIATTR_MBARRIER_INSTR_OFFSETS
	.align		4
.L_45:
        /*00ec*/ 	.byte	0x04, 0x39
        /*00ee*/ 	.short	(.L_47 - .L_46)


	//   ....[0]....
.L_46:
        /*00f0*/ 	.word	0x000005b0
        /*00f4*/ 	.word	0x000000ff
        /*00f8*/ 	.word	0x00000000
        /*00fc*/ 	.short	0x0100
        /*00fe*/ 	.byte	0x04
	.zero		1


	//   ....[1]....
        /*0100*/ 	.word	0x000005c0
        /*0104*/ 	.word	0x000000ff
        /*0108*/ 	.word	0x00000010
        /*010c*/ 	.short	0x0100
        /*010e*/ 	.byte	0x04
	.zero		1


	//   ....[2]....
        /*0110*/ 	.word	0x000005d0
        /*0114*/ 	.word	0x000000ff
        /*0118*/ 	.word	0x00000008
        /*011c*/ 	.short	0x0100
        /*011e*/ 	.byte	0x04
	.zero		1


	//   ....[3]....
        /*0120*/ 	.word	0x000005e0
        /*0124*/ 	.word	0x000000ff
        /*0128*/ 	.word	0x00000018
        /*012c*/ 	.short	0x0100
        /*012e*/ 	.byte	0x04
	.zero		1


	//   ....[4]....
        /*0130*/ 	.word	0x00000710
        /*0134*/ 	.word	0x000000ff
        /*0138*/ 	.word	0x00000020
        /*013c*/ 	.short	0x0100
        /*013e*/ 	.byte	0x04
	.zero		1


	//   ....[5]....
        /*0140*/ 	.word	0x00000720
        /*0144*/ 	.word	0x000000ff
        /*0148*/ 	.word	0x00000038
        /*014c*/ 	.short	0x0100
        /*014e*/ 	.byte	0x04
	.zero		1


	//   ....[6]....
        /*0150*/ 	.word	0x00000730
        /*0154*/ 	.word	0x000000ff
        /*0158*/ 	.word	0x00000028
        /*015c*/ 	.short	0x0100
        /*015e*/ 	.byte	0x04
	.zero		1


	//   ....[7]....
        /*0160*/ 	.word	0x00000740
        /*0164*/ 	.word	0x000000ff
        /*0168*/ 	.word	0x00000040
        /*016c*/ 	.short	0x0100
        /*016e*/ 	.byte	0x04
	.zero		1


	//   ....[8]....
        /*0170*/ 	.word	0x00000750
        /*0174*/ 	.word	0x000000ff
        /*0178*/ 	.word	0x00000030
        /*017c*/ 	.short	0x0100
        /*017e*/ 	.byte	0x04
	.zero		1


	//   ....[9]....
        /*0180*/ 	.word	0x00000760
        /*0184*/ 	.word	0x000000ff
        /*0188*/ 	.word	0x00000048
        /*018c*/ 	.short	0x0100
        /*018e*/ 	.byte	0x04
	.zero		1


	//   ....[10]....
        /*0190*/ 	.word	0x00000850
        /*0194*/ 	.word	0x000000ff
        /*0198*/ 	.word	0x00000050
        /*019c*/ 	.short	0x0100
        /*019e*/ 	.byte	0x06
	.zero		1


	//   ....[11]....
        /*01a0*/ 	.word	0x00000860
        /*01a4*/ 	.word	0x000000ff
        /*01a8*/ 	.word	0x00000058
        /*01ac*/ 	.short	0x0100
        /*01ae*/ 	.byte	0x06
	.zero		1


	//   ....[12]....
        /*01b0*/ 	.word	0x000009a0
        /*01b4*/ 	.word	0x000000ff
        /*01b8*/ 	.word	0x00000060
        /*01bc*/ 	.short	0x0100
        /*01be*/ 	.byte	0x06
	.zero		1


	//   ....[13]....
        /*01c0*/ 	.word	0x000009b0
        /*01c4*/ 	.word	0x000000ff
        /*01c8*/ 	.word	0x00000070
        /*01cc*/ 	.short	0x0100
        /*01ce*/ 	.byte	0x06
	.zero		1


	//   ....[14]....
        /*01d0*/ 	.word	0x000009c0
        /*01d4*/ 	.word	0x000000ff
        /*01d8*/ 	.word	0x00000068
        /*01dc*/ 	.short	0x0100
        /*01de*/ 	.byte	0x06
	.zero		1


	//   ....[15]....
        /*01e0*/ 	.word	0x000009d0
        /*01e4*/ 	.word	0x000000ff
        /*01e8*/ 	.word	0x00000078
        /*01ec*/ 	.short	0x0100
        /*01ee*/ 	.byte	0x06
	.zero		1


	//   ....[16]....
        /*01f0*/ 	.word	0x00000b00
        /*01f4*/ 	.word	0x000000ff
        /*01f8*/ 	.word	0x00000080
        /*01fc*/ 	.short	0x0100
        /*01fe*/ 	.byte	0x04
	.zero		1


	//   ....[17]....
        /*0200*/ 	.word	0x00000b10
        /*0204*/ 	.word	0x000000ff
        /*0208*/ 	.word	0x000000a0
        /*020c*/ 	.short	0x0100
        /*020e*/ 	.byte	0x04
	.zero		1


	//   ....[18]....
        /*0210*/ 	.word	0x00000b20
        /*0214*/ 	.word	0x000000ff
        /*0218*/ 	.word	0x00000088
        /*021c*/ 	.short	0x0100
        /*021e*/ 	.byte	0x04
	.zero		1


	//   ....[19]....
        /*0220*/ 	.word	0x00000b30
        /*0224*/ 	.word	0x000000ff
        /*0228*/ 	.word	0x000000a8
        /*022c*/ 	.short	0x0100
        /*022e*/ 	.byte	0x04
	.zero		1


	//   ....[20]....
        /*0230*/ 	.word	0x00000b40
        /*0234*/ 	.word	0x000000ff
        /*0238*/ 	.word	0x00000090
        /*023c*/ 	.short	0x0100
        /*023e*/ 	.byte	0x04
	.zero		1


	//   ....[21]....
        /*0240*/ 	.word	0x00000b50
        /*0244*/ 	.word	0x000000ff
        /*0248*/ 	.word	0x000000b0
        /*024c*/ 	.short	0x0100
        /*024e*/ 	.byte	0x04
	.zero		1


	//   ....[22]....
        /*0250*/ 	.word	0x00000b60
        /*0254*/ 	.word	0x000000ff
        /*0258*/ 	.word	0x00000098
        /*025c*/ 	.short	0x0100
        /*025e*/ 	.byte	0x04
	.zero		1


	//   ....[23]....
        /*0260*/ 	.word	0x00000b70
        /*0264*/ 	.word	0x000000ff
        /*0268*/ 	.word	0x000000b8
        /*026c*/ 	.short	0x0100
        /*026e*/ 	.byte	0x04
	.zero		1


	//   ....[24]....
        /*0270*/ 	.word	0x00000c60
        /*0274*/ 	.word	0x000000ff
        /*0278*/ 	.word	0x000000c0
        /*027c*/ 	.short	0x0100
        /*027e*/ 	.byte	0x04
	.zero		1


	//   ....[25]....
        /*0280*/ 	.word	0x00000c70
        /*0284*/ 	.word	0x000000ff
        /*0288*/ 	.word	0x000000d0
        /*028c*/ 	.short	0x0100
        /*028e*/ 	.byte	0x04
	.zero		1


	//   ....[26]....
        /*0290*/ 	.word	0x00000c80
        /*0294*/ 	.word	0x000000ff
        /*0298*/ 	.word	0x000000c8
        /*029c*/ 	.short	0x0100
        /*029e*/ 	.byte	0x04
	.zero		1


	//   ....[27]....
        /*02a0*/ 	.word	0x00000c90
        /*02a4*/ 	.word	0x000000ff
        /*02a8*/ 	.word	0x000000d8
        /*02ac*/ 	.short	0x0100
        /*02ae*/ 	.byte	0x04
	.zero		1


	//   ....[28]....
        /*02b0*/ 	.word	0x00001560
        /*02b4*/ 	.word	0x00000002
        /*02b8*/ 	.word	0x000000d0
        /*02bc*/ 	.short	0x010a
        /*02be*/ 	.byte	0xff
	.zero		1


	//   ....[29]....
        /*02c0*/ 	.word	0x00001590
        /*02c4*/ 	.word	0x00000002
        /*02c8*/ 	.word	0x000000c0
        /*02cc*/ 	.short	0x0101
        /*02ce*/ 	.byte	0xff
	.zero		1


	//   ....[30]....
        /*02d0*/ 	.word	0x00001660
        /*02d4*/ 	.word	0x000000ff
        /*02d8*/ 	.word	0x00000010
        /*02dc*/ 	.short	0x010a
        /*02de*/ 	.byte	0x04
	.zero		1


	//   ....[31]....
        /*02e0*/ 	.word	0x00001700
        /*02e4*/ 	.word	0x000000ff
        /*02e8*/ 	.word	0x00000010
        /*02ec*/ 	.short	0x010a
        /*02ee*/ 	.byte	0x39
	.zero		1


	//   ....[32]....
        /*02f0*/ 	.word	0x00001800
        /*02f4*/ 	.word	0x000000ff
        /*02f8*/ 	.word	0x00000010
        /*02fc*/ 	.short	0x010a
        /*02fe*/ 	.byte	0x04
	.zero		1


	//   ....[33]....
        /*0300*/ 	.word	0x00001bb0
        /*0304*/ 	.word	0x000000ff
        /*0308*/ 	.word	0x00000058
        /*030c*/ 	.short	0x0101
        /*030e*/ 	.byte	0x17
	.zero		1


	//   ....[34]....
        /*0310*/ 	.word	0x00001bd0
        /*0314*/ 	.word	0x000000ff
        /*0318*/ 	.word	0x00000010
        /*031c*/ 	.short	0x010a
        /*031e*/ 	.byte	0x04
	.zero		1


	//   ....[35]....
        /*0320*/ 	.word	0x00001c50
        /*0324*/ 	.word	0x000000ff
        /*0328*/ 	.word	0x00000010
        /*032c*/ 	.short	0x010a
        /*032e*/ 	.byte	0x39
	.zero		1


	//   ....[36]....
        /*0330*/ 	.word	0x00001d50
        /*0334*/ 	.word	0x000000ff
        /*0338*/ 	.word	0x00000010
        /*033c*/ 	.short	0x010a
        /*033e*/ 	.byte	0x04
	.zero		1


	//   ....[37]....
        /*0340*/ 	.word	0x00002110
        /*0344*/ 	.word	0x00000002
        /*0348*/ 	.word	0x00000060
        /*034c*/ 	.short	0x010a
        /*034e*/ 	.byte	0xff
	.zero		1


	//   ....[38]....
        /*0350*/ 	.word	0x000021d0
        /*0354*/ 	.word	0x00000002
        /*0358*/ 	.word	0x00000000
        /*035c*/ 	.short	0x0101
        /*035e*/ 	.byte	0xff
	.zero		1


	//   ....[39]....
        /*0360*/ 	.word	0x00002730
        /*0364*/ 	.word	0x000000ff
        /*0368*/ 	.word	0x00000000
        /*036c*/ 	.short	0x010a
        /*036e*/ 	.byte	0x04
	.zero		1


	//   ....[40]....
        /*0370*/ 	.word	0x000027d0
        /*0374*/ 	.word	0x00000000
        /*0378*/ 	.word	0x00000000
        /*037c*/ 	.short	0x010a
        /*037e*/ 	.byte	0xff
	.zero		1


	//   ....[41]....
        /*0380*/ 	.word	0x000028f0
        /*0384*/ 	.word	0x00000000
        /*0388*/ 	.word	0x000000c0
        /*038c*/ 	.short	0x010a
        /*038e*/ 	.byte	0xff
	.zero		1


	//   ....[42]....
        /*0390*/ 	.word	0x00002960
        /*0394*/ 	.word	0x00000000
        /*0398*/ 	.word	0x00000000
        /*039c*/ 	.short	0x0101
        /*039e*/ 	.byte	0xff
	.zero		1


	//   ....[43]....
        /*03a0*/ 	.word	0x00002980
        /*03a4*/ 	.word	0x000000ff
        /*03a8*/ 	.word	0x00000070
        /*03ac*/ 	.short	0x010a
        /*03ae*/ 	.byte	0x04
	.zero		1


	//   ....[44]....
        /*03b0*/ 	.word	0x00002aa0
        /*03b4*/ 	.word	0x00000000
        /*03b8*/ 	.word	0x00000060
        /*03bc*/ 	.short	0x010a
        /*03be*/ 	.byte	0xff
	.zero		1


	//   ....[45]....
        /*03c0*/ 	.word	0x00002ba0
        /*03c4*/ 	.word	0x00000000
        /*03c8*/ 	.word	0x00000000
        /*03cc*/ 	.short	0x0101
        /*03ce*/ 	.byte	0xff
	.zero		1


	//   ....[46]....
        /*03d0*/ 	.word	0x00002c30
        /*03d4*/ 	.word	0x000000ff
        /*03d8*/ 	.word	0x00000070
        /*03dc*/ 	.short	0x0106
        /*03de*/ 	.byte	0x04
	.zero		1


	//   ....[47]....
        /*03e0*/ 	.word	0x00002c50
        /*03e4*/ 	.word	0x000000ff
        /*03e8*/ 	.word	0x00000070
        /*03ec*/ 	.short	0x010a
        /*03ee*/ 	.byte	0x04
	.zero		1


	//   ....[48]....
        /*03f0*/ 	.word	0x00002ce0
        /*03f4*/ 	.word	0x000000ff
        /*03f8*/ 	.word	0x00000070
        /*03fc*/ 	.short	0x0106
        /*03fe*/ 	.byte	0x07
	.zero		1


	//   ....[49]....
        /*0400*/ 	.word	0x00002d20
        /*0404*/ 	.word	0x00000000
        /*0408*/ 	.word	0x00000070
        /*040c*/ 	.short	0x010a
        /*040e*/ 	.byte	0xff
	.zero		1


	//   ....[50]....
        /*0410*/ 	.word	0x00003230
        /*0414*/ 	.word	0x00000000
        /*0418*/ 	.word	0x00000060
        /*041c*/ 	.short	0x010a
        /*041e*/ 	.byte	0xff
	.zero		1


	//   ....[51]....
        /*0420*/ 	.word	0x00003340
        /*0424*/ 	.word	0x00000003
        /*0428*/ 	.word	0x00000000
        /*042c*/ 	.short	0x0101
        /*042e*/ 	.byte	0xff
	.zero		1


	//   ....[52]....
        /*0430*/ 	.word	0x00003350
        /*0434*/ 	.word	0x000000ff
        /*0438*/ 	.word	0x00000000
        /*043c*/ 	.short	0x010a
        /*043e*/ 	.byte	0x04
	.zero		1


	//   ....[53]....
        /*0440*/ 	.word	0x000033d0
        /*0444*/ 	.word	0x000000ff
        /*0448*/ 	.word	0x000000a0
        /*044c*/ 	.short	0x010a
        /*044e*/ 	.byte	0x4b
	.zero		1


	//   ....[54]....
        /*0450*/ 	.word	0x000034b0
        /*0454*/ 	.word	0x000000ff
        /*0458*/ 	.word	0x00000000
        /*045c*/ 	.short	0x010a
        /*045e*/ 	.byte	0x05
	.zero		1


	//   ....[55]....
        /*0460*/ 	.word	0x00003600
        /*0464*/ 	.word	0x000000ff
        /*0468*/ 	.word	0x00000000
        /*046c*/ 	.short	0x010a
        /*046e*/ 	.byte	0x07
	.zero		1


	//   ....[56]....
        /*0470*/ 	.word	0x00003d30
        /*0474*/ 	.word	0x000000ff
        /*0478*/ 	.word	0x00000000
        /*047c*/ 	.short	0x010a
        /*047e*/ 	.byte	0x04
	.zero		1


	//   ....[57]....
        /*0480*/ 	.word	0x00003dc0
        /*0484*/ 	.word	0x000000ff
        /*0488*/ 	.word	0x00000000
        /*048c*/ 	.short	0x010a
        /*048e*/ 	.byte	0x05
	.zero		1


	//   ....[58]....
        /*0490*/ 	.word	0x00003e50
        /*0494*/ 	.word	0x000000ff
        /*0498*/ 	.word	0x00000000
        /*049c*/ 	.short	0x010a
        /*049e*/ 	.byte	0x05
	.zero		1


	//   ....[59]....
        /*04a0*/ 	.word	0x00003ee0
        /*04a4*/ 	.word	0x000000ff
        /*04a8*/ 	.word	0x00000000
        /*04ac*/ 	.short	0x010a
        /*04ae*/ 	.byte	0x04
	.zero		1


	//   ....[60]....
        /*04b0*/ 	.word	0x00004320
        /*04b4*/ 	.word	0x00000000
        /*04b8*/ 	.word	0x00000060
        /*04bc*/ 	.short	0x010a
        /*04be*/ 	.byte	0xff
	.zero		1


	//   ....[61]....
        /*04c0*/ 	.word	0x000043e0
        /*04c4*/ 	.word	0x00000000
        /*04c8*/ 	.word	0x00000000
        /*04cc*/ 	.short	0x0101
        /*04ce*/ 	.byte	0xff
	.zero		1


	//   ....[62]....
        /*04d0*/ 	.word	0x00004700
        /*04d4*/ 	.word	0x000000ff
        /*04d8*/ 	.word	0x00000058
        /*04dc*/ 	.short	0x010a
        /*04de*/ 	.byte	0x0d
	.zero		1


	//   ....[63]....
        /*04e0*/ 	.word	0x00004920
        /*04e4*/ 	.word	0x000000ff
        /*04e8*/ 	.word	0x00000038
        /*04ec*/ 	.short	0x010a
        /*04ee*/ 	.byte	0x04
	.zero		1


	//   ....[64]....
        /*04f0*/ 	.word	0x00004b20
        /*04f4*/ 	.word	0x000000ff
        /*04f8*/ 	.word	0x00000020
        /*04fc*/ 	.short	0x010b
        /*04fe*/ 	.byte	0x04
	.zero		1


	//   ....[65]....
        /*0500*/ 	.word	0x00004b70
        /*0504*/ 	.word	0x000000ff
        /*0508*/ 	.word	0x00000000
        /*050c*/ 	.short	0x0101
        /*050e*/ 	.byte	0x0e
	.zero		1


	//   ....[66]....
        /*0510*/ 	.word	0x00004bb0
        /*0514*/ 	.word	0x000000ff
        /*0518*/ 	.word	0x00000038
        /*051c*/ 	.short	0x010a
        /*051e*/ 	.byte	0x06
	.zero		1


	//   ....[67]....
        /*0520*/ 	.word	0x00004df0
        /*0524*/ 	.word	0x000000ff
        /*0528*/ 	.word	0x00000020
        /*052c*/ 	.short	0x010b
        /*052e*/ 	.byte	0x06
	.zero		1


	//   ....[68]....
        /*0530*/ 	.word	0x00004e00
        /*0534*/ 	.word	0x000000ff
        /*0538*/ 	.word	0x00000000
        /*053c*/ 	.short	0x0101
        /*053e*/ 	.byte	0x04
	.zero		1


	//   ....[69]....
        /*0540*/ 	.word	0x00004eb0
        /*0544*/ 	.word	0x000000ff
        /*0548*/ 	.word	0x00000000
        /*054c*/ 	.short	0x010a
        /*054e*/ 	.byte	0x04
	.zero		1


	//   ....[70]....
        /*0550*/ 	.word	0x00004f40
        /*0554*/ 	.word	0x000000ff
        /*0558*/ 	.word	0x00000000
        /*055c*/ 	.short	0x010a
        /*055e*/ 	.byte	0x05
	.zero		1


	//   ....[71]....
        /*0560*/ 	.word	0x00004fe0
        /*0564*/ 	.word	0x00000000
        /*0568*/ 	.word	0x00000000
        /*056c*/ 	.short	0x010a
        /*056e*/ 	.byte	0xff
	.zero		1


	//   ....[72]....
        /*0570*/ 	.word	0x00005360
        /*0574*/ 	.word	0x00000000
        /*0578*/ 	.word	0x00000060
        /*057c*/ 	.short	0x010a
        /*057e*/ 	.byte	0xff
	.zero		1


	//   ....[73]....
        /*0580*/ 	.word	0x00005470
        /*0584*/ 	.word	0x00000000
        /*0588*/ 	.word	0x00000000
        /*058c*/ 	.short	0x0101
        /*058e*/ 	.byte	0xff
	.zero		1


	//   ....[74]....
        /*0590*/ 	.word	0x00005ec0
        /*0594*/ 	.word	0x00000002
        /*0598*/ 	.word	0x00000020
        /*059c*/ 	.short	0x010a
        /*059e*/ 	.byte	0xff
	.zero		1


	//   ....[75]....
        /*05a0*/ 	.word	0x00005f00
        /*05a4*/ 	.word	0x00000052
        /*05a8*/ 	.word	0x00000080
        /*05ac*/ 	.short	0x010a
        /*05ae*/ 	.byte	0xff
	.zero		1


	//   ....[76]....
        /*05b0*/ 	.word	0x00005ff0
        /*05b4*/ 	.word	0x00000002
        /*05b8*/ 	.word	0x00000020
        /*05bc*/ 	.short	0x010a
        /*05be*/ 	.byte	0xff
	.zero		1


	//   ....[77]....
        /*05c0*/ 	.word	0x00006220
        /*05c4*/ 	.word	0x00000052
        /*05c8*/ 	.word	0x00000080
        /*05cc*/ 	.short	0x010a
        /*05ce*/ 	.byte	0xff
	.zero		1


	//   ....[78]....
        /*05d0*/ 	.word	0x000068b0
        /*05d4*/ 	.word	0x00000000
        /*05d8*/ 	.word	0x00000000
        /*05dc*/ 	.short	0x0101
        /*05de*/ 	.byte	0xff
	.zero		1


	//   ....[79]....
        /*05e0*/ 	.word	0x000068c0
        /*05e4*/ 	.word	0x00000002
        /*05e8*/ 	.word	0x00000020
        /*05ec*/ 	.short	0x010a
        /*05ee*/ 	.byte	0xff
	.zero		1


	//   ....[80]....
        /*05f0*/ 	.word	0x00006990
        /*05f4*/ 	.word	0x00000002
        /*05f8*/ 	.word	0x00000020
        /*05fc*/ 	.short	0x010a
        /*05fe*/ 	.byte	0xff
	.zero		1


	//   ....[81]....
        /*0600*/ 	.word	0x00006c80
        /*0604*/ 	.word	0x000000ff
        /*0608*/ 	.word	0x00000000
        /*060c*/ 	.short	0x0101
        /*060e*/ 	.byte	0x04
	.zero		1


	//   ....[82]....
        /*0610*/ 	.word	0x00007190
        /*0614*/ 	.word	0x00000000
        /*0618*/ 	.word	0x00000000
        /*061c*/ 	.short	0x0101
        /*061e*/ 	.byte	0xff
	.zero		1


	//   ....[83]....
        /*0620*/ 	.word	0x00007400
        /*0624*/ 	.word	0x000000ff
        /*0628*/ 	.word	0x00000000
        /*062c*/ 	.short	0x0101
        /*062e*/ 	.byte	0x04
	.zero		1


	//   ....[84]....
        /*0630*/ 	.word	0x00007420
        /*0634*/ 	.word	0x00000002
        /*0638*/ 	.word	0x000000d0
        /*063c*/ 	.short	0x010a
        /*063e*/ 	.byte	0xff
	.zero		1


	//   ....[85]....
        /*0640*/ 	.word	0x00007480
        /*0644*/ 	.word	0x00000002
        /*0648*/ 	.word	0x00000010
        /*064c*/ 	.short	0x010a
        /*064e*/ 	.byte	0xff
	.zero		1


	//   ....[86]....
        /*0650*/ 	.word	0x000074e0
        /*0654*/ 	.word	0x00000002
        /*0658*/ 	.word	0x00000010
        /*065c*/ 	.short	0x010a
        /*065e*/ 	.byte	0xff
	.zero		1


	//   ....[87]....
        /*0660*/ 	.word	0x00007530
        /*0664*/ 	.word	0x00000002
        /*0668*/ 	.word	0x00000060
        /*066c*/ 	.short	0x010a
        /*066e*/ 	.byte	0xff
	.zero		1


	//   ....[88]....
        /*0670*/ 	.word	0x00007590
        /*0674*/ 	.word	0x00000000
        /*0678*/ 	.word	0x00000000
        /*067c*/ 	.short	0x010a
        /*067e*/ 	.byte	0xff
	.zero		1


	//   ....[89]....
        /*0680*/ 	.word	0x000075e0
        /*0684*/ 	.word	0x00000000
        /*0688*/ 	.word	0x000000c0
        /*068c*/ 	.short	0x010a
        /*068e*/ 	.byte	0xff
	.zero		1


	//   ....[90]....
        /*0690*/ 	.word	0x00007640
        /*0694*/ 	.word	0x00000000
        /*0698*/ 	.word	0x00000070
        /*069c*/ 	.short	0x010a
        /*069e*/ 	.byte	0xff
	.zero		1


	//   ....[91]....
        /*06a0*/ 	.word	0x00007690
        /*06a4*/ 	.word	0x00000000
        /*06a8*/ 	.word	0x00000060
        /*06ac*/ 	.short	0x010a
        /*06ae*/ 	.byte	0xff
	.zero		1


	//   ....[92]....
        /*06b0*/ 	.word	0x000076f0
        /*06b4*/ 	.word	0x00000000
        /*06b8*/ 	.word	0x00000070
        /*06bc*/ 	.short	0x010a
        /*06be*/ 	.byte	0xff
	.zero		1


	//   ....[93]....
        /*06c0*/ 	.word	0x00007740
        /*06c4*/ 	.word	0x00000000
        /*06c8*/ 	.word	0x00000060
        /*06cc*/ 	.short	0x010a
        /*06ce*/ 	.byte	0xff
	.zero		1


	//   ....[94]....
        /*06d0*/ 	.word	0x000077a0
        /*06d4*/ 	.word	0x00000002
        /*06d8*/ 	.word	0x000000a0
        /*06dc*/ 	.short	0x010a
        /*06de*/ 	.byte	0xff
	.zero		1


	//   ....[95]....
        /*06e0*/ 	.word	0x00007800
        /*06e4*/ 	.word	0x00000000
        /*06e8*/ 	.word	0x00000000
        /*06ec*/ 	.short	0x010a
        /*06ee*/ 	.byte	0xff
	.zero		1


	//   ....[96]....
        /*06f0*/ 	.word	0x00007860
        /*06f4*/ 	.word	0x00000000
        /*06f8*/ 	.word	0x00000000
        /*06fc*/ 	.short	0x010a
        /*06fe*/ 	.byte	0xff
	.zero		1


	//   ....[97]....
        /*0700*/ 	.word	0x000078c0
        /*0704*/ 	.word	0x00000000
        /*0708*/ 	.word	0x00000000
        /*070c*/ 	.short	0x010a
        /*070e*/ 	.byte	0xff
	.zero		1


	//   ....[98]....
        /*0710*/ 	.word	0x00007920
        /*0714*/ 	.word	0x00000000
        /*0718*/ 	.word	0x00000000
        /*071c*/ 	.short	0x010a
        /*071e*/ 	.byte	0xff
	.zero		1


	//   ....[99]....
        /*0720*/ 	.word	0x00007980
        /*0724*/ 	.word	0x00000000
        /*0728*/ 	.word	0x00000000
        /*072c*/ 	.short	0x010a
        /*072e*/ 	.byte	0xff
	.zero		1


	//   ....[100]....
        /*0730*/ 	.word	0x000079d0
        /*0734*/ 	.word	0x00000000
        /*0738*/ 	.word	0x00000060
        /*073c*/ 	.short	0x010a
        /*073e*/ 	.byte	0xff
	.zero		1


	//   ....[101]....
        /*0740*/ 	.word	0x00007a30
        /*0744*/ 	.word	0x00000000
        /*0748*/ 	.word	0x00000058
        /*074c*/ 	.short	0x010a
        /*074e*/ 	.byte	0xff
	.zero		1


	//   ....[102]....
        /*0750*/ 	.word	0x00007a90
        /*0754*/ 	.word	0x00000000
        /*0758*/ 	.word	0x00000038
        /*075c*/ 	.short	0x010a
        /*075e*/ 	.byte	0xff
	.zero		1


	//   ....[103]....
        /*0760*/ 	.word	0x00007af0
        /*0764*/ 	.word	0x00000000
        /*0768*/ 	.word	0x00000038
        /*076c*/ 	.short	0x010a
        /*076e*/ 	.byte	0xff
	.zero		1


	//   ....[104]....
        /*0770*/ 	.word	0x00007b50
        /*0774*/ 	.word	0x00000000
        /*0778*/ 	.word	0x00000000
        /*077c*/ 	.short	0x010a
        /*077e*/ 	.byte	0xff
	.zero		1


	//   ....[105]....
        /*0780*/ 	.word	0x00007bb0
        /*0784*/ 	.word	0x00000000
        /*0788*/ 	.word	0x00000000
        /*078c*/ 	.short	0x010a
        /*078e*/ 	.byte	0xff
	.zero		1


	//   ....[106]....
        /*0790*/ 	.word	0x00007c00
        /*0794*/ 	.word	0x00000000
        /*0798*/ 	.word	0x00000060
        /*079c*/ 	.short	0x010a
        /*079e*/ 	.byte	0xff
	.zero		1


	//   ....[107]....
        /*07a0*/ 	.word	0x00007c50
        /*07a4*/ 	.word	0x00000002
        /*07a8*/ 	.word	0x00000020
        /*07ac*/ 	.short	0x010a
        /*07ae*/ 	.byte	0xff
	.zero		1


	//   ....[108]....
        /*07b0*/ 	.word	0x00007ca0
        /*07b4*/ 	.word	0x00000052
        /*07b8*/ 	.word	0x00000080
        /*07bc*/ 	.short	0x010a
        /*07be*/ 	.byte	0xff
	.zero		1


	//   ....[109]....
        /*07c0*/ 	.word	0x00007cf0
        /*07c4*/ 	.word	0x00000002
        /*07c8*/ 	.word	0x00000020
        /*07cc*/ 	.short	0x010a
        /*07ce*/ 	.byte	0xff
	.zero		1


	//----- nvinfo : EIATTR_NUM_MBARRIERS
	.align		4
.L_47:
        /*07d0*/ 	.byte	0x03, 0x38
        /*07d2*/ 	.short	0x001c


	//----- nvinfo : EIATTR_EXIT_INSTR_OFFSETS
	.align		4
        /*07d4*/ 	.byte	0x04, 0x1c
        /*07d6*/ 	.short	(.L_49 - .L_48)


	//   ....[0]....
.L_48:
        /*07d8*/ 	.word	0x00002800


	//   ....[1]....
        /*07dc*/ 	.word	0x00002cf0


	//   ....[2]....
        /*07e0*/ 	.word	0x00002d50


	//   ....[3]....
        /*07e4*/ 	.word	0x00004150


	//   ....[4]....
        /*07e8*/ 	.word	0x00005010


	//   ....[5]....
        /*07ec*/ 	.word	0x00005050


	//   ....[6]....
        /*07f0*/ 	.word	0x000072f0


	//   ....[7]....
        /*07f4*/ 	.word	0x00007370


	//   ....[8]....
        /*07f8*/ 	.word	0x000073a0


	//   ....[9]....
        /*07fc*/ 	.word	0x00007410


	//----- nvinfo : EIATTR_MAX_THREADS
	.align		4
.L_49:
        /*0800*/ 	.byte	0x04, 0x05
        /*0802*/ 	.short	(.L_51 - .L_50)
.L_50:
        /*0804*/ 	.word	0x00000100
        /*0808*/ 	.word	0x00000001
        /*080c*/ 	.word	0x00000001


	//----- nvinfo : EIATTR_CRS_STACK_SIZE
	.align		4
.L_51:
        /*0810*/ 	.byte	0x04, 0x1e
        /*0812*/ 	.short	(.L_53 - .L_52)
.L_52:
        /*0814*/ 	.word	0x00000000


	//----- nvinfo : EIATTR_CBANK_PARAM_SIZE
	.align		4
.L_53:
        /*0818*/ 	.byte	0x03, 0x19
        /*081a*/ 	.short	0x0800


	//----- nvinfo : EIATTR_PARAM_CBANK
	.align		4
        /*081c*/ 	.byte	0x04, 0x0a
        /*081e*/ 	.short	(.L_55 - .L_54)
	.align		4
.L_54:
        /*0820*/ 	.word	index@(.nv.constant0._ZN7cutlass13device_kernelINS_4gemm6kernel13GemmUniversalIN4cute5tupleIJiiiiEEENS1_10collective13CollectiveMmaINS1_35MainloopSm100TmaUmmaWarpSpecializedILi2ELi2ELi4ENS5_IJNS4_1CILi1EEESB_SB_EEEEENS5_IJNSA_ILi64EEESE_NSA_ILi128EEEEEEfNS5_IJlSB_lEEEfSH_NS4_8TiledMMAINS4_8MMA_AtomIJNS4_17SM100_MMA_TF32_SSINS_10tfloat32_tESL_fLi64ELi64ELNS4_4UMMA5MajorE0ELSN_0ELNSM_7ScaleInE0ELSO_0EEEEEENS4_6LayoutISC_NS5_IJNSA_ILi0EEESS_SS_EEEEENS5_IJNS4_10UnderscoreESV_SV_EEEEENS4_13SM90_TMA_LOADENS4_14ComposedLayoutINS4_7SwizzleILi3ELi4ELi3EEENS4_18smem_ptr_flag_bitsILi32EEENSR_INS5_IJNSA_ILi8EEENSA_ILi32EEEEEENS5_IJS15_SB_EEEEEEEvNS4_8identityESY_S19_vS1A_EENS_8epilogue10collective18CollectiveEpilogueINS1C_23Sm100TmaWarpSpecializedILi3ELi2ELi16ELb1ELb0EEEJSG_NS5_IJNSR_ISE_SB_EENSR_IS15_SB_EEEEEfSH_fSH_NS1C_6fusion15FusionCallbacksIS1G_NS1K_17LinearCombinationIffffLNS_15FloatRoundStyleE2EEESG_S1J_JEEENS4_5SM1004TMEM4LOAD26SM100_TMEM_LOAD_16dp128b8xESY_S19_NS4_17SM75_U32x4_LDSM_NENS4_14SM90_TMA_STOREES19_NS4_17SM90_U32x4_STSM_NENS4_39AutoVectorizingCopyWithAssumedAlignmentILi128EEEEEEvvEEEEvNT_6ParamsE)
        /*0824*/ 	.short	0x0380
        /*0826*/ 	.short	0x0800


	//----- nvinfo : EIATTR_SW_WAR
	.align		4
.L_55:
        /*0828*/ 	.byte	0x04, 0x36
        /*082a*/ 	.short	(.L_57 - .L_56)
.L_56:
        /*082c*/ 	.word	0x00000008
.L_57:


//--------------------- .nv.callgraph             --------------------------
	.section	.nv.callgraph,"",@"SHT_CUDA_CALLGRAPH"
	.align	4
	.sectionentsize	8
	.align		4
        /*0000*/ 	.word	0x00000000
	.align		4
        /*0004*/ 	.word	0xffffffff
	.align		4
        /*0008*/ 	.word	index@(_ZN7cutlass13device_kernelINS_4gemm6kernel13GemmUniversalIN4cute5tupleIJiiiiEEENS1_10collective13CollectiveMmaINS1_35MainloopSm100TmaUmmaWarpSpecializedILi2ELi2ELi4ENS5_IJNS4_1CILi1EEESB_SB_EEEEENS5_IJNSA_ILi64EEESE_NSA_ILi128EEEEEEfNS5_IJlSB_lEEEfSH_NS4_8TiledMMAINS4_8MMA_AtomIJNS4_17SM100_MMA_TF32_SSINS_10tfloat32_tESL_fLi64ELi64ELNS4_4UMMA5MajorE0ELSN_0ELNSM_7ScaleInE0ELSO_0EEEEEENS4_6LayoutISC_NS5_IJNSA_ILi0EEESS_SS_EEEEENS5_IJNS4_10UnderscoreESV_SV_EEEEENS4_13SM90_TMA_LOADENS4_14ComposedLayoutINS4_7SwizzleILi3ELi4ELi3EEENS4_18smem_ptr_flag_bitsILi32EEENSR_INS5_IJNSA_ILi8EEENSA_ILi32EEEEEENS5_IJS15_SB_EEEEEEEvNS4_8identityESY_S19_vS1A_EENS_8epilogue10collective18CollectiveEpilogueINS1C_23Sm100TmaWarpSpecializedILi3ELi2ELi16ELb1ELb0EEEJSG_NS5_IJNSR_ISE_SB_EENSR_IS15_SB_EEEEEfSH_fSH_NS1C_6fusion15FusionCallbacksIS1G_NS1K_17LinearCombinationIffffLNS_15FloatRoundStyleE2EEESG_S1J_JEEENS4_5SM1004TMEM4LOAD26SM100_TMEM_LOAD_16dp128b8xESY_S19_NS4_17SM75_U32x4_LDSM_NENS4_14SM90_TMA_STOREES19_NS4_17SM90_U32x4_STSM_NENS4_39AutoVectorizingCopyWithAssumedAlignmentILi128EEEEEEvvEEEEvNT_6ParamsE)
	.align		4
        /*000c*/ 	.word	index@(__assertfail)
	.align		4
        /*0010*/ 	.word	0x00000000
	.align		4
        /*0014*/ 	.word	0xfffffffe
	.align		4
        /*0018*/ 	.word	0x00000000
	.align		4
        /*001c*/ 	.word	0xfffffffd
	.align		4
        /*0020*/ 	.word	0x00000000
	.align		4
        /*0024*/ 	.word	0xfffffffc


//--------------------- .nv.constant4             --------------------------
	.section	.nv.constant4,"a",@progbits
	.align	8
	.align		8
.nv.constant4:
        /*0000*/ 	.dword	__assertfail
	.align		8
        /*0008*/ 	.dword	__unnamed_1
	.align		8
        /*0010*/ 	.dword	__unnamed_2
	.align		8
        /*0018*/ 	.dword	_ZN40_INTERNAL_55ac25fa_4_k_cu_9e195106_274704cuda3std3__45__cpo5beginE
	.align		8
        /*0020*/ 	.dword	_ZN40_INTERNAL_55ac25fa_4_k_cu_9e195106_274704cuda3std3__45__cpo3endE
	.align		8
        /*0028*/ 	.dword	_ZN40_INTERNAL_55ac25fa_4_k_cu_9e195106_274704cuda3std3__45__cpo6cbeginE
	.align		8
        /*0030*/ 	.dword	_ZN40_INTERNAL_55ac25fa_4_k_cu_9e195106_274704cuda3std3__45__cpo4cendE
	.align		8
        /*0038*/ 	.dword	_ZN40_INTERNAL_55ac25fa_4_k_cu_9e195106_274704cuda3std3__442_GLOBAL__N__55ac25fa_4_k_cu_9e195106_274706ignoreE
	.align		8
        /*0040*/ 	.dword	_ZN40_INTERNAL_55ac25fa_4_k_cu_9e195106_274704cuda3std3__419piecewise_constructE
	.align		8
        /*0048*/ 	.dword	_ZN40_INTERNAL_55ac25fa_4_k_cu_9e195106_274704cuda3std3__48in_placeE
	.align		8
        /*0050*/ 	.dword	_ZN40_INTERNAL_55ac25fa_4_k_cu_9e195106_274704cuda3std6ranges3__45__cpo4swapE
	.align		8
        /*0058*/ 	.dword	_ZN40_INTERNAL_55ac25fa_4_k_cu_9e195106_274704cuda3std6ranges3__45__cpo9iter_moveE
	.align		8
        /*0060*/ 	.dword	_ZN40_INTERNAL_55ac25fa_4_k_cu_9e195106_274704cute7productE
	.align		8
        /*0068*/ 	.dword	_ZN40_INTERNAL_55ac25fa_4_k_cu_9e195106_274704cute1_E
	.align		8
        /*0070*/ 	.dword	$str$25
	.align		8
        /*0078*/ 	.dword	$str$26
	.align		8
        /*0080*/ 	.dword	$str$27
	.align		8
        /*0088*/ 	.dword	$str$28


//--------------------- .text._ZN7cutlass13device_kernelINS_4gemm6kernel13GemmUniversalIN4cute5tupleIJiiiiEEENS1_10collective13CollectiveMmaINS1_35MainloopSm100TmaUmmaWarpSpecializedILi2ELi2ELi4ENS5_IJNS4_1CILi1EEESB_SB_EEEEENS5_IJNSA_ILi64EEESE_NSA_ILi128EEEEEEfNS5_IJlSB_lEEEfSH_NS4_8TiledMMAINS4_8MMA_AtomIJNS4_17SM100_MMA_TF32_SSINS_10tfloat32_tESL_fLi64ELi64ELNS4_4UMMA5MajorE0ELSN_0ELNSM_7ScaleInE0ELSO_0EEEEEENS4_6LayoutISC_NS5_IJNSA_ILi0EEESS_SS_EEEEENS5_IJNS4_10UnderscoreESV_SV_EEEEENS4_13SM90_TMA_LOADENS4_14ComposedLayoutINS4_7SwizzleILi3ELi4ELi3EEENS4_18smem_ptr_flag_bitsILi32EEENSR_INS5_IJNSA_ILi8EEENSA_ILi32EEEEEENS5_IJS15_SB_EEEEEEEvNS4_8identityESY_S19_vS1A_EENS_8epilogue10collective18CollectiveEpilogueINS1C_23Sm100TmaWarpSpecializedILi3ELi2ELi16ELb1ELb0EEEJSG_NS5_IJNSR_ISE_SB_EENSR_IS15_SB_EEEEEfSH_fSH_NS1C_6fusion15FusionCallbacksIS1G_NS1K_17LinearCombinationIffffLNS_15FloatRoundStyleE2EEESG_S1J_JEEENS4_5SM1004TMEM4LOAD26SM100_TMEM_LOAD_16dp128b8xESY_S19_NS4_17SM75_U32x4_LDSM_NENS4_14SM90_TMA_STOREES19_NS4_17SM90_U32x4_STSM_NENS4_39AutoVectorizingCopyWithAssumedAlignmentILi128EEEEEEvvEEEEvNT_6ParamsE --------------------------
	.section	.text._ZN7cutlass13device_kernelINS_4gemm6kernel13GemmUniversalIN4cute5tupleIJiiiiEEENS1_10collective13CollectiveMmaINS1_35MainloopSm100TmaUmmaWarpSpecializedILi2ELi2ELi4ENS5_IJNS4_1CILi1EEESB_SB_EEEEENS5_IJNSA_ILi64EEESE_NSA_ILi128EEEEEEfNS5_IJlSB_lEEEfSH_NS4_8TiledMMAINS4_8MMA_AtomIJNS4_17SM100_MMA_TF32_SSINS_10tfloat32_tESL_fLi64ELi64ELNS4_4UMMA5MajorE0ELSN_0ELNSM_7ScaleInE0ELSO_0EEEEEENS4_6LayoutISC_NS5_IJNSA_ILi0EEESS_SS_EEEEENS5_IJNS4_10UnderscoreESV_SV_EEEEENS4_13SM90_TMA_LOADENS4_14ComposedLayoutINS4_7SwizzleILi3ELi4ELi3EEENS4_18smem_ptr_flag_bitsILi32EEENSR_INS5_IJNSA_ILi8EEENSA_ILi32EEEEEENS5_IJS15_SB_EEEEEEEvNS4_8identityESY_S19_vS1A_EENS_8epilogue10collective18CollectiveEpilogueINS1C_23Sm100TmaWarpSpecializedILi3ELi2ELi16ELb1ELb0EEEJSG_NS5_IJNSR_ISE_SB_EENSR_IS15_SB_EEEEEfSH_fSH_NS1C_6fusion15FusionCallbacksIS1G_NS1K_17LinearCombinationIffffLNS_15FloatRoundStyleE2EEESG_S1J_JEEENS4_5SM1004TMEM4LOAD26SM100_TMEM_LOAD_16dp128b8xESY_S19_NS4_17SM75_U32x4_LDSM_NENS4_14SM90_TMA_STOREES19_NS4_17SM90_U32x4_STSM_NENS4_39AutoVectorizingCopyWithAssumedAlignmentILi128EEEEEEvvEEEEvNT_6ParamsE,"ax",@progbits
	.align	128
.text._ZN7cutlass13device_kernelINS_4gemm6kernel13GemmUniversalIN4cute5tupleIJiiiiEEENS1_10collective13CollectiveMmaINS1_35MainloopSm100TmaUmmaWarpSpecializedILi2ELi2ELi4ENS5_IJNS4_1CILi1EEESB_SB_EEEEENS5_IJNSA_ILi64EEESE_NSA_ILi128EEEEEEfNS5_IJlSB_lEEEfSH_NS4_8TiledMMAINS4_8MMA_AtomIJNS4_17SM100_MMA_TF32_SSINS_10tfloat32_tESL_fLi64ELi64ELNS4_4UMMA5MajorE0ELSN_0ELNSM_7ScaleInE0ELSO_0EEEEEENS4_6LayoutISC_NS5_IJNSA_ILi0EEESS_SS_EEEEENS5_IJNS4_10UnderscoreESV_SV_EEEEENS4_13SM90_TMA_LOADENS4_14ComposedLayoutINS4_7SwizzleILi3ELi4ELi3EEENS4_18smem_ptr_flag_bitsILi32EEENSR_INS5_IJNSA_ILi8EEENSA_ILi32EEEEEENS5_IJS15_SB_EEEEEEEvNS4_8identityESY_S19_vS1A_EENS_8epilogue10collective18CollectiveEpilogueINS1C_23Sm100TmaWarpSpecializedILi3ELi2ELi16ELb1ELb0EEEJSG_NS5_IJNSR_ISE_SB_EENSR_IS15_SB_EEEEEfSH_fSH_NS1C_6fusion15FusionCallbacksIS1G_NS1K_17LinearCombinationIffffLNS_15FloatRoundStyleE2EEESG_S1J_JEEENS4_5SM1004TMEM4LOAD26SM100_TMEM_LOAD_16dp128b8xESY_S19_NS4_17SM75_U32x4_LDSM_NENS4_14SM90_TMA_STOREES19_NS4_17SM90_U32x4_STSM_NENS4_39AutoVectorizingCopyWithAssumedAlignmentILi128EEEEEEvvEEEEvNT_6ParamsE:
        .type           _ZN7cutlass13device_kernelINS_4gemm6kernel13GemmUniversalIN4cute5tupleIJiiiiEEENS1_10collective13CollectiveMmaINS1_35MainloopSm100TmaUmmaWarpSpecializedILi2ELi2ELi4ENS5_IJNS4_1CILi1EEESB_SB_EEEEENS5_IJNSA_ILi64EEESE_NSA_ILi128EEEEEEfNS5_IJlSB_lEEEfSH_NS4_8TiledMMAINS4_8MMA_AtomIJNS4_17SM100_MMA_TF32_SSINS_10tfloat32_tESL_fLi64ELi64ELNS4_4UMMA5MajorE0ELSN_0ELNSM_7ScaleInE0ELSO_0EEEEEENS4_6LayoutISC_NS5_IJNSA_ILi0EEESS_SS_EEEEENS5_IJNS4_10UnderscoreESV_SV_EEEEENS4_13SM90_TMA_LOADENS4_14ComposedLayoutINS4_7SwizzleILi3ELi4ELi3EEENS4_18smem_ptr_flag_bitsILi32EEENSR_INS5_IJNSA_ILi8EEENSA_ILi32EEEEEENS5_IJS15_SB_EEEEEEEvNS4_8identityESY_S19_vS1A_EENS_8epilogue10collective18CollectiveEpilogueINS1C_23Sm100TmaWarpSpecializedILi3ELi2ELi16ELb1ELb0EEEJSG_NS5_IJNSR_ISE_SB_EENSR_IS15_SB_EEEEEfSH_fSH_NS1C_6fusion15FusionCallbacksIS1G_NS1K_17LinearCombinationIffffLNS_15FloatRoundStyleE2EEESG_S1J_JEEENS4_5SM1004TMEM4LOAD26SM100_TMEM_LOAD_16dp128b8xESY_S19_NS4_17SM75_U32x4_LDSM_NENS4_14SM90_TMA_STOREES19_NS4_17SM90_U32x4_STSM_NENS4_39AutoVectorizingCopyWithAssumedAlignmentILi128EEEEEEvvEEEEvNT_6ParamsE,@function
        .size           _ZN7cutlass13device_kernelINS_4gemm6kernel13GemmUniversalIN4cute5tupleIJiiiiEEENS1_10collective13CollectiveMmaINS1_35MainloopSm100TmaUmmaWarpSpecializedILi2ELi2ELi4ENS5_IJNS4_1CILi1EEESB_SB_EEEEENS5_IJNSA_ILi64EEESE_NSA_ILi128EEEEEEfNS5_IJlSB_lEEEfSH_NS4_8TiledMMAINS4_8MMA_AtomIJNS4_17SM100_MMA_TF32_SSINS_10tfloat32_tESL_fLi64ELi64ELNS4_4UMMA5MajorE0ELSN_0ELNSM_7ScaleInE0ELSO_0EEEEEENS4_6LayoutISC_NS5_IJNSA_ILi0EEESS_SS_EEEEENS5_IJNS4_10UnderscoreESV_SV_EEEEENS4_13SM90_TMA_LOADENS4_14ComposedLayoutINS4_7SwizzleILi3ELi4ELi3EEENS4_18smem_ptr_flag_bitsILi32EEENSR_INS5_IJNSA_ILi8EEENSA_ILi32EEEEEENS5_IJS15_SB_EEEEEEEvNS4_8identityESY_S19_vS1A_EENS_8epilogue10collective18CollectiveEpilogueINS1C_23Sm100TmaWarpSpecializedILi3ELi2ELi16ELb1ELb0EEEJSG_NS5_IJNSR_ISE_SB_EENSR_IS15_SB_EEEEEfSH_fSH_NS1C_6fusion15FusionCallbacksIS1G_NS1K_17LinearCombinationIffffLNS_15FloatRoundStyleE2EEESG_S1J_JEEENS4_5SM1004TMEM4LOAD26SM100_TMEM_LOAD_16dp128b8xESY_S19_NS4_17SM75_U32x4_LDSM_NENS4_14SM90_TMA_STOREES19_NS4_17SM90_U32x4_STSM_NENS4_39AutoVectorizingCopyWithAssumedAlignmentILi128EEEEEEvvEEEEvNT_6ParamsE,(.L_x_152 - _ZN7cutlass13device_kernelINS_4gemm6kernel13GemmUniversalIN4cute5tupleIJiiiiEEENS1_10collective13CollectiveMmaINS1_35MainloopSm100TmaUmmaWarpSpecializedILi2ELi2ELi4ENS5_IJNS4_1CILi1EEESB_SB_EEEEENS5_IJNSA_ILi64EEESE_NSA_ILi128EEEEEEfNS5_IJlSB_lEEEfSH_NS4_8TiledMMAINS4_8MMA_AtomIJNS4_17SM100_MMA_TF32_SSINS_10tfloat32_tESL_fLi64ELi64ELNS4_4UMMA5MajorE0ELSN_0ELNSM_7ScaleInE0ELSO_0EEEEEENS4_6LayoutISC_NS5_IJNSA_ILi0EEESS_SS_EEEEENS5_IJNS4_10UnderscoreESV_SV_EEEEENS4_13SM90_TMA_LOADENS4_14ComposedLayoutINS4_7SwizzleILi3ELi4ELi3EEENS4_18smem_ptr_flag_bitsILi32EEENSR_INS5_IJNSA_ILi8EEENSA_ILi32EEEEEENS5_IJS15_SB_EEEEEEEvNS4_8identityESY_S19_vS1A_EENS_8epilogue10collective18CollectiveEpilogueINS1C_23Sm100TmaWarpSpecializedILi3ELi2ELi16ELb1ELb0EEEJSG_NS5_IJNSR_ISE_SB_EENSR_IS15_SB_EEEEEfSH_fSH_NS1C_6fusion15FusionCallbacksIS1G_NS1K_17LinearCombinationIffffLNS_15FloatRoundStyleE2EEESG_S1J_JEEENS4_5SM1004TMEM4LOAD26SM100_TMEM_LOAD_16dp128b8xESY_S19_NS4_17SM75_U32x4_LDSM_NENS4_14SM90_TMA_STOREES19_NS4_17SM90_U32x4_STSM_NENS4_39AutoVectorizingCopyWithAssumedAlignmentILi128EEEEEEvvEEEEvNT_6ParamsE)
        .other          _ZN7cutlass13device_kernelINS_4gemm6kernel13GemmUniversalIN4cute5tupleIJiiiiEEENS1_10collective13CollectiveMmaINS1_35MainloopSm100TmaUmmaWarpSpecializedILi2ELi2ELi4ENS5_IJNS4_1CILi1EEESB_SB_EEEEENS5_IJNSA_ILi64EEESE_NSA_ILi128EEEEEEfNS5_IJlSB_lEEEfSH_NS4_8TiledMMAINS4_8MMA_AtomIJNS4_17SM100_MMA_TF32_SSINS_10tfloat32_tESL_fLi64ELi64ELNS4_4UMMA5MajorE0ELSN_0ELNSM_7ScaleInE0ELSO_0EEEEEENS4_6LayoutISC_NS5_IJNSA_ILi0EEESS_SS_EEEEENS5_IJNS4_10UnderscoreESV_SV_EEEEENS4_13SM90_TMA_LOADENS4_14ComposedLayoutINS4_7SwizzleILi3ELi4ELi3EEENS4_18smem_ptr_flag_bitsILi32EEENSR_INS5_IJNSA_ILi8EEENSA_ILi32EEEEEENS5_IJS15_SB_EEEEEEEvNS4_8identityESY_S19_vS1A_EENS_8epilogue10collective18CollectiveEpilogueINS1C_23Sm100TmaWarpSpecializedILi3ELi2ELi16ELb1ELb0EEEJSG_NS5_IJNSR_ISE_SB_EENSR_IS15_SB_EEEEEfSH_fSH_NS1C_6fusion15FusionCallbacksIS1G_NS1K_17LinearCombinationIffffLNS_15FloatRoundStyleE2EEESG_S1J_JEEENS4_5SM1004TMEM4LOAD26SM100_TMEM_LOAD_16dp128b8xESY_S19_NS4_17SM75_U32x4_LDSM_NENS4_14SM90_TMA_STOREES19_NS4_17SM90_U32x4_STSM_NENS4_39AutoVectorizingCopyWithAssumedAlignmentILi128EEEEEEvvEEEEvNT_6ParamsE,@"STO_CUDA_ENTRY STV_DEFAULT"
_ZN7cutlass13device_kernelINS_4gemm6kernel13GemmUniversalIN4cute5tupleIJiiiiEEENS1_10collective13CollectiveMmaINS1_35MainloopSm100TmaUmmaWarpSpecializedILi2ELi2ELi4ENS5_IJNS4_1CILi1EEESB_SB_EEEEENS5_IJNSA_ILi64EEESE_NSA_ILi128EEEEEEfNS5_IJlSB_lEEEfSH_NS4_8TiledMMAINS4_8MMA_AtomIJNS4_17SM100_MMA_TF32_SSINS_10tfloat32_tESL_fLi64ELi64ELNS4_4UMMA5MajorE0ELSN_0ELNSM_7ScaleInE0ELSO_0EEEEEENS4_6LayoutISC_NS5_IJNSA_ILi0EEESS_SS_EEEEENS5_IJNS4_10UnderscoreESV_SV_EEEEENS4_13SM90_TMA_LOADENS4_14ComposedLayoutINS4_7SwizzleILi3ELi4ELi3EEENS4_18smem_ptr_flag_bitsILi32EEENSR_INS5_IJNSA_ILi8EEENSA_ILi32EEEEEENS5_IJS15_SB_EEEEEEEvNS4_8identityESY_S19_vS1A_EENS_8epilogue10collective18CollectiveEpilogueINS1C_23Sm100TmaWarpSpecializedILi3ELi2ELi16ELb1ELb0EEEJSG_NS5_IJNSR_ISE_SB_EENSR_IS15_SB_EEEEEfSH_fSH_NS1C_6fusion15FusionCallbacksIS1G_NS1K_17LinearCombinationIffffLNS_15FloatRoundStyleE2EEESG_S1J_JEEENS4_5SM1004TMEM4LOAD26SM100_TMEM_LOAD_16dp128b8xESY_S19_NS4_17SM75_U32x4_LDSM_NENS4_14SM90_TMA_STOREES19_NS4_17SM90_U32x4_STSM_NENS4_39AutoVectorizingCopyWithAssumedAlignmentILi128EEEEEEvvEEEEvNT_6ParamsE:
[----:B------:R-:W1:Y:S01]  /*0000*/  LDC R1, c[0x0][0x37c] ;  /* 0x0000df00ff017b82 */ /* 0x000e620000000800 */
[----:B------:R-:W2:Y:S01]  /*0010*/  S2R R75, SR_TID.X ;  /* 0x00000000004b7919 */ /* 0x000ea20000002100 */
[----:B------:R-:W3:Y:S01]  /*0020*/  LDCU.64 UR8, c[0x0][0x890] ;  /* 0x00011200ff0877ac */ /* 0x000ee20008000a00 */
[----:B------:R-:W-:Y:S02]  /*0030*/  PRMT R64, RZ, 0x7610, R64 ;  /* 0x00007610ff407816 */ /* 0x000fe40000000040 */
[----:B------:R-:W-:Y:S01]  /*0040*/  ELECT P5, URZ, PT ;  /* 0x0000000000ff782f */ /* 0x000fe200038a0000 */
[----:B------:R-:W4:Y:S01]  /*0050*/  LDCU.64 UR56, c[0x0][0x358] ;  /* 0x00006b00ff3877ac */ /* 0x000f220008000a00 */
[----:B---3--:R-:W-:-:S04]  /*0060*/  UISETP.NE.U32.AND UP0, UPT, UR8, URZ, UPT ;  /* 0x000000ff0800728c */ /* 0x008fc8000bf05070 */
[----:B------:R-:W-:Y:S01]  /*0070*/  UISETP.NE.AND.EX UP0, UPT, UR9, URZ, UPT, UP0 ;  /* 0x000000ff0900728c */ /* 0x000fe2000bf05300 */
[----:B--2---:R-:W-:-:S05]  /*0080*/  SHF.R.U32.HI R69, RZ, 0x5, R75 ;  /* 0x00000005ff457819 */ /* 0x004fca000001164b */
[----:B------:R-:W2:Y:S02]  /*0090*/  SHFL.IDX PT, R0, R69, RZ, 0x1f ;  /* 0x00001fff45007589 */ /* 0x000ea400000e0000 */
[----:B--2---:R-:W-:Y:S01]  /*00a0*/  R2UR UR10, R0 ;  /* 0x00000000000a72ca */ /* 0x004fe200000e0000 */
[----:B-1--4-:R-:W-:-:S14]  /*00b0*/  BRA.U UP0, `(.L_x_0) ;  /* 0x00000001002c7547 */ /* 0x012fdc000b800000 */
[----:B------:R-:W1:Y:S02]  /*00c0*/  LDCU.64 UR4, c[0x0][0x888] ;  /* 0x00011100ff0477ac */ /* 0x000e640008000a00 */
[----:B-1----:R-:W-:-:S04]  /*00d0*/  UISETP.NE.U32.AND UP0, UPT, UR4, URZ, UPT ;  /* 0x000000ff0400728c */ /* 0x002fc8000bf05070 */
[----:B------:R-:W-:-:S09]  /*00e0*/  UISETP.NE.AND.EX UP0, UPT, UR5, URZ, UPT, UP0 ;  /* 0x000000ff0500728c */ /* 0x000fd2000bf05300 */
[----:B------:R-:W-:Y:S05]  /*00f0*/  BRA.U !UP0, `(.L_x_1) ;  /* 0x0000000108107547 */ /* 0x000fea000b800000 */
[----:B------:R-:W1:Y:S02]  /*0100*/  LDC.64 R2, c[0x0][0x888] ;  /* 0x00022200ff027b82 */ /* 0x000e640000000a00 */
[----:B-1----:R1:W5:Y:S01]  /*0110*/  LDG.E R35, desc[UR56][R2.64] ;  /* 0x0000003802237981 */ /* 0x002362000c1e1900 */
[----:B------:R-:W-:Y:S01]  /*0120*/  HFMA2 R64, -RZ, RZ, 0, 5.9604644775390625e-08 ;  /* 0x00000001ff407431 */ /* 0x000fe200000001ff */
[----:B------:R-:W-:Y:S05]  /*0130*/  BRA `(.L_x_0) ;  /* 0x00000000000c7947 */ /* 0x000fea0003800000 */
.L_x_1:
[----:B------:R-:W1:Y:S01]  /*0140*/  LDCU UR4, c[0x0][0x880] ;  /* 0x00011000ff0477ac */ /* 0x000e620008000800 */
[----:B------:R-:W-:Y:S01]  /*0150*/  HFMA2 R64, -RZ, RZ, 0, 5.9604644775390625e-08 ;  /* 0x00000001ff407431 */ /* 0x000fe200000001ff */
[----:B-1----:R-:W-:-:S07]  /*0160*/  MOV R35, UR4 ;  /* 0x0000000400237c02 */ /* 0x002fce0008000f00 */
.L_x_0:
[----:B------:R-:W2:Y:S02]  /*0170*/  LDCU.64 UR4, c[0x0][0x8b0] ;  /* 0x00011600ff0477ac */ /* 0x000ea40008000a00 */
[----:B--2---:R-:W-:-:S04]  /*0180*/  UISETP.NE.U32.AND UP0, UPT, UR4, URZ, UPT ;  /* 0x000000ff0400728c */ /* 0x004fc8000bf05070 */
[----:B------:R-:W-:-:S09]  /*0190*/  UISETP.NE.AND.EX UP0, UPT, UR5, URZ, UPT, UP0 ;  /* 0x000000ff0500728c */ /* 0x000fd2000bf05300 */
[----:B------:R-:W-:Y:S05]  /*01a0*/  BRA.U UP0, `(.L_x_2) ;  /* 0x0000000100247547 */ /* 0x000fea000b800000 */
[----:B------:R-:W2:Y:S02]  /*01b0*/  LDCU.64 UR4, c[0x0][0x8a8] ;  /* 0x00011500ff0477ac */ /* 0x000ea40008000a00 */
[----:B--2---:R-:W-:-:S04]  /*01c0*/  UISETP.NE.U32.AND UP0, UPT, UR4, URZ, UPT ;  /* 0x000000ff0400728c */ /* 0x004fc8000bf05070 */
[----:B------:R-:W-:-:S09]  /*01d0*/  UISETP.NE.AND.EX UP0, UPT, UR5, URZ, UPT, UP0 ;  /* 0x000000ff0500728c */ /* 0x000fd2000bf05300 */
[----:B------:R-:W-:Y:S05]  /*01e0*/  BRA.U !UP0, `(.L_x_3) ;  /* 0x00000001080c7547 */ /* 0x000fea000b800000 */
[----:B-1----:R-:W1:Y:S02]  /*01f0*/  LDC.64 R2, c[0x0][0x8a8] ;  /* 0x00022a00ff027b82 */ /* 0x002e640000000a00 */
[----:B-1----:R2:W5:Y:S01]  /*0200*/  LDG.E R33, desc[UR56][R2.64] ;  /* 0x0000003802217981 */ /* 0x002562000c1e1900 */
[----:B------:R-:W-:Y:S05]  /*0210*/  BRA `(.L_x_2) ;  /* 0x0000000000087947 */ /* 0x000fea0003800000 */
.L_x_3:
[----:B------:R-:W2:Y:S02]  /*0220*/  LDCU UR4, c[0x0][0x8a0] ;  /* 0x00011400ff0477ac */ /* 0x000ea40008000800 */
[----:B--2---:R-:W-:Y:S02]  /*0230*/  MOV R33, UR4 ;  /* 0x0000000400217c02 */ /* 0x004fe40008000f00 */
.L_x_2:
[----:B------:R-:W-:Y:S01]  /*0240*/  IMAD.U32 R0, RZ, RZ, UR10 ;  /* 0x0000000aff007e24 */ /* 0x000fe2000f8e00ff */
[----:B------:R-:W-:Y:S04]  /*0250*/  BSSY.RECONVERGENT B0, `(.L_x_4) ;  /* 0x000000c000007945 */ /* 0x000fe80003800200 */
[C---:B------:R-:W-:Y:S02]  /*0260*/  ISETP.NE.OR P1, PT, R0.reuse, 0x1, !P5 ;  /* 0x000000010000780c */ /* 0x040fe40006f25670 */
[----:B------:R-:W-:-:S11]  /*0270*/  ISETP.NE.OR P0, PT, R0, 0x3, !P5 ;  /* 0x000000030000780c */ /* 0x000fd60006f05670 */
[----:B------:R-:W-:Y:S05]  /*0280*/  @P1 BRA `(.L_x_5) ;  /* 0x0000000000201947 */ /* 0x000fea0003800000 */
[----:B------:R-:W3:Y:S02]  /*0290*/  LDCU.64 UR4, c[0x0][0x348] ;  /* 0x00006900ff0477ac */ /* 0x000ee40008000a00 */
[----:B---3--:R-:W-:Y:S02]  /*02a0*/  UIADD3 UR6, UP1, UPT, UR4, 0x80, URZ ;  /* 0x0000008004067890 */ /* 0x008fe4000ff3e0ff */
[----:B------:R-:W-:Y:S02]  /*02b0*/  UIADD3 UR4, UP0, UPT, UR4, 0x180, URZ ;  /* 0x0000018004047890 */ /* 0x000fe4000ff1e0ff */
[----:B------:R-:W-:Y:S02]  /*02c0*/  UIADD3.X UR7, UPT, UPT, URZ, UR5, URZ, UP1, !UPT ;  /* 0x00000005ff077290 */ /* 0x000fe40008ffe4ff */
[----:B------:R-:W-:-:S07]  /*02d0*/  UIADD3.X UR5, UPT, UPT, URZ, UR5, URZ, UP0, !UPT ;  /* 0x00000005ff057290 */ /* 0x000fce00087fe4ff */
[----:B------:R3:W-:Y:S02]  /*02e0*/  UTMACCTL.PF [UR6] ;  /* 0x00000000060079b9 */ /* 0x0007e40008040000 */
[----:B------:R3:W-:Y:S02]  /*02f0*/  UTMACCTL.PF [UR4] ;  /* 0x00000000040079b9 */ /* 0x0007e40008040000 */
[----:B---3--:R-:W-:Y:S01]  /*0300*/  NOP ;  /* 0x0000000000007918 */ /* 0x008fe20000000000 */
.L_x_5:
[----:B------:R-:W-:Y:S05]  /*0310*/  BSYNC.RECONVERGENT B0 ;  /* 0x0000000000007941 */ /* 0x000fea0003800200 */
.L_x_4:
[----:B------:R-:W-:Y:S04]  /*0320*/  BSSY.RECONVERGENT B0, `(.L_x_6) ;  /* 0x000000a000007945 */ /* 0x000fe80003800200 */
        /* <DEDUP_REMOVED lines=9> */
.L_x_7:
[----:B------:R-:W-:Y:S05]  /*03c0*/  BSYNC.RECONVERGENT B0 ;  /* 0x0000000000007941 */ /* 0x000fea0003800200 */
.L_x_6:
[----:B------:R-:W3:Y:S01]  /*03d0*/  LDCU.64 UR4, c[0x0][0x888] ;  /* 0x00011100ff0477ac */ /* 0x000ee20008000a00 */
[----:B------:R-:W-:Y:S02]  /*03e0*/  UISETP.EQ.U32.AND UP1, UPT, UR8, URZ, UPT ;  /* 0x000000ff0800728c */ /* 0x000fe4000bf22070 */
[----:B------:R-:W-:Y:S02]  /*03f0*/  UPLOP3.LUT UP2, UPT, UPT, UPT, UPT, 0x80, 0x8 ;  /* 0x000000000008789c */ /* 0x000fe40003f4f070 */
[----:B---3--:R-:W-:-:S04]  /*0400*/  UISETP.NE.U32.AND UP0, UPT, UR4, URZ, UPT ;  /* 0x000000ff0400728c */ /* 0x008fc8000bf05070 */
[----:B------:R-:W-:-:S04]  /*0410*/  UISETP.NE.AND.EX UP0, UPT, UR5, URZ, UPT, UP0 ;  /* 0x000000ff0500728c */ /* 0x000fc8000bf05300 */
[----:B------:R-:W-:-:S04]  /*0420*/  UISETP.EQ.OR.EX UP3, UPT, UR9, URZ, !UP0, UP1 ;  /* 0x000000ff0900728c */ /* 0x000fc8000c762710 */
[----:B------:R-:W-:-:S05]  /*0430*/  UP2UR UR43, UPR, URZ, 0x8 ;  /* 0x00000008ff2b7883 */ /* 0x000fca0008000000 */
[----:B------:R-:W-:Y:S07]  /*0440*/  BRA.U !UP3, `(.L_x_8) ;  /* 0x000000010b207547 */ /* 0x000fee000b800000 */
[----:B------:R-:W-:Y:S01]  /*0450*/  UISETP.NE.U32.AND UP2, UPT, UR8, URZ, UPT ;  /* 0x000000ff0800728c */ /* 0x000fe2000bf45070 */
[----:B-----5:R-:W-:Y:S01]  /*0460*/  FSETP.NEU.AND P0, PT, R35, RZ, PT ;  /* 0x000000ff2300720b */ /* 0x020fe20003f0d000 */
[----:B------:R-:W-:Y:S02]  /*0470*/  USEL UR4, URZ, 0xffffffff, UP0 ;  /* 0xffffffffff047887 */ /* 0x000fe40008000000 */
[----:B------:R-:W-:-:S10]  /*0480*/  UISETP.NE.AND.EX UP2, UPT, UR9, URZ, UPT, UP2 ;  /* 0x000000ff0900728c */ /* 0x000fd4000bf45320 */
[----:B------:R-:W-:Y:S01]  /*0490*/  VOTEU.ANY UP1, P0 ;  /* 0x0000000000ff7886 */ /* 0x000fe20000020100 */
[----:B------:R-:W-:-:S04]  /*04a0*/  @!UP2 USEL UR4, URZ, 0xffffffff, UP1 ;  /* 0xffffffffff04a887 */ /* 0x000fc80008800000 */
[----:B------:R-:W-:-:S04]  /*04b0*/  ULOP3.LUT UR4, UR4, 0x1, URZ, 0xc0, !UPT ;  /* 0x0000000104047892 */ /* 0x000fc8000f8ec0ff */
[----:B------:R-:W-:-:S11]  /*04c0*/  UISETP.NE.U32.AND UP2, UPT, UR4, 0x1, UPT ;  /* 0x000000010400788c */ /* 0x000fd6000bf45070 */
.L_x_8:
[----:B-12---:R-:W1:Y:S01]  /*04d0*/  SHFL.IDX PT, R2, R69, RZ, 0x1f ;  /* 0x00001fff45027589 */ /* 0x006e6200000e0000 */
[----:B------:R-:W-:-:S04]  /*04e0*/  UISETP.NE.AND UP1, UPT, UR10, 0x2, UPT ;  /* 0x000000020a00788c */ /* 0x000fc8000bf25270 */
[----:B------:R-:W-:Y:S01]  /*04f0*/  USEL UR20, URZ, 0x1, UP1 ;  /* 0x00000001ff147887 */ /* 0x000fe20008800000 */
[----:B-1----:R-:W-:-:S13]  /*0500*/  ISETP.NE.AND P0, PT, R2, RZ, PT ;  /* 0x000000ff0200720c */ /* 0x002fda0003f05270 */
[----:B------:R-:W-:Y:S05]  /*0510*/  @P0 BRA `(.L_x_9) ;  /* 0x0000000000380947 */ /* 0x000fea0003800000 */
[----:B------:R-:W1:Y:S01]  /*0520*/  S2UR UR4, SR_CgaCtaId ;  /* 0x00000000000479c3 */ /* 0x000e620000008800 */
[----:B------:R-:W-:Y:S01]  /*0530*/  UMOV UR5, 0x400 ;  /* 0x0000040000057882 */ /* 0x000fe20000000000 */
[----:B------:R-:W-:Y:S01]  /*0540*/  UMOV UR6, 0x1 ;  /* 0x0000000100067882 */ /* 0x000fe20000000000 */
[----:B------:R-:W-:Y:S01]  /*0550*/  ELECT P0, URZ, PT ;  /* 0x0000000000ff782f */ /* 0x000fe20003800000 */
[----:B------:R-:W-:-:S04]  /*0560*/  UIADD3 UR6, UPT, UPT, -UR6, 0x100000, URZ ;  /* 0x0010000006067890 */ /* 0x000fc8000fffe1ff */
[----:B------:R-:W-:Y:S02]  /*0570*/  USHF.L.U32 UR7, UR6, 0xb, URZ ;  /* 0x0000000b06077899 */ /* 0x000fe400080006ff */
[----:B------:R-:W-:Y:S02]  /*0580*/  USHF.L.U32 UR6, UR6, 0x1, URZ ;  /* 0x0000000106067899 */ /* 0x000fe400080006ff */
[----:B-1----:R-:W-:Y:S01]  /*0590*/  ULEA UR4, UR4, UR5, 0x18 ;  /* 0x0000000504047291 */ /* 0x002fe2000f8ec0ff */
[----:B------:R-:W1:Y:S11]  /*05a0*/  FENCE.VIEW.ASYNC.S ;  /* 0x00000000000073c6 */ /* 0x000e760000000000 */
[----:B-1----:R1:W2:Y:S01]  /*05b0*/  SYNCS.EXCH.64 URZ, [UR4], UR6 ;  /* 0x0000000604ff75b2 */ /* 0x0022a20008000100 */
[----:B------:R1:W3:Y:S01]  /*05c0*/  SYNCS.EXCH.64 URZ, [UR4+0x10], UR6 ;  /* 0x0000100604ff75b2 */ /* 0x0002e20008000100 */
[----:B------:R1:W4:Y:S01]  /*05d0*/  SYNCS.EXCH.64 URZ, [UR4+0x8], UR6 ;  /* 0x0000080604ff75b2 */ /* 0x0003220008000100 */
[----:B------:R1:W1:Y:S01]  /*05e0*/  SYNCS.EXCH.64 URZ, [UR4+0x18], UR6 ;  /* 0x0000180604ff75b2 */ /* 0x0002620008000100 */
[----:B------:R-:W-:Y:S01]  /*05f0*/  NOP ;  /* 0x0000000000007918 */ /* 0x000fe20000000000 */
.L_x_9:
[----:B------:R-:W2:Y:S01]  /*0600*/  SHFL.IDX PT, R2, R69, RZ, 0x1f ;  /* 0x00001fff45027589 */ /* 0x000ea200000e0000 */
[----:B------:R-:W-:Y:S01]  /*0610*/  NOP ;  /* 0x0000000000007918 */ /* 0x000fe20000000000 */
[----:B--2---:R-:W-:-:S13]  /*0620*/  ISETP.NE.AND P0, PT, R2, 0x1, PT ;  /* 0x000000010200780c */ /* 0x004fda0003f05270 */
[----:B------:R-:W-:Y:S05]  /*0630*/  @P0 BRA `(.L_x_10) ;  /* 0x0000000000500947 */ /* 0x000fea0003800000 */
[----:B-1----:R-:W1:Y:S01]  /*0640*/  S2UR UR4, SR_CgaCtaId ;  /* 0x00000000000479c3 */ /* 0x002e620000008800 */
[----:B------:R-:W-:Y:S01]  /*0650*/  UMOV UR5, 0x400 ;  /* 0x0000040000057882 */ /* 0x000fe20000000000 */
[----:B------:R-:W-:Y:S01]  /*0660*/  UMOV UR8, 0x20 ;  /* 0x0000002000087882 */ /* 0x000fe20000000000 */
[----:B------:R-:W-:Y:S01]  /*0670*/  UMOV UR6, 0x80 ;  /* 0x0000008000067882 */ /* 0x000fe20000000000 */
[----:B------:R-:W-:-:S04]  /*0680*/  UIADD3 UR8, UPT, UPT, -UR8, 0x100000, URZ ;  /* 0x0010000008087890 */ /* 0x000fc8000fffe1ff */
[----:B------:R-:W-:Y:S02]  /*0690*/  USHF.L.U32 UR9, UR8, 0xb, URZ ;  /* 0x0000000b08097899 */ /* 0x000fe400080006ff */
[----:B------:R-:W-:Y:S02]  /*06a0*/  USHF.L.U32 UR8, UR8, 0x1, URZ ;  /* 0x0000000108087899 */ /* 0x000fe400080006ff */
[----:B------:R-:W-:-:S04]  /*06b0*/  UIADD3 UR6, UPT, UPT, -UR6, 0x100000, URZ ;  /* 0x0010000006067890 */ /* 0x000fc8000fffe1ff */
[----:B------:R-:W-:Y:S02]  /*06c0*/  USHF.L.U32 UR7, UR6, 0xb, URZ ;  /* 0x0000000b06077899 */ /* 0x000fe400080006ff */
[----:B------:R-:W-:Y:S01]  /*06d0*/  USHF.L.U32 UR6, UR6, 0x1, URZ ;  /* 0x0000000106067899 */ /* 0x000fe200080006ff */
[----:B------:R-:W-:Y:S01]  /*06e0*/  ELECT P0, URZ, PT ;  /* 0x0000000000ff782f */ /* 0x000fe20003800000 */
[----:B-1----:R-:W-:Y:S01]  /*06f0*/  ULEA UR4, UR4, UR5, 0x18 ;  /* 0x0000000504047291 */ /* 0x002fe2000f8ec0ff */
[----:B------:R-:W1:Y:S11]  /*0700*/  FENCE.VIEW.ASYNC.S ;  /* 0x00000000000073c6 */ /* 0x000e760000000000 */
[----:B-1----:R2:W1:Y:S01]  /*0710*/  SYNCS.EXCH.64 URZ, [UR4+0x20], UR8 ;  /* 0x0000200804ff75b2 */ /* 0x0024620008000100 */
[----:B------:R2:W1:Y:S01]  /*0720*/  SYNCS.EXCH.64 URZ, [UR4+0x38], UR6 ;  /* 0x0000380604ff75b2 */ /* 0x0004620008000100 */
[----:B------:R2:W1:Y:S01]  /*0730*/  SYNCS.EXCH.64 URZ, [UR4+0x28], UR8 ;  /* 0x0000280804ff75b2 */ /* 0x0004620008000100 */
[----:B------:R2:W1:Y:S01]  /*0740*/  SYNCS.EXCH.64 URZ, [UR4+0x40], UR6 ;  /* 0x0000400604ff75b2 */ /* 0x0004620008000100 */
[----:B------:R2:W1:Y:S01]  /*0750*/  SYNCS.EXCH.64 URZ, [UR4+0x30], UR8 ;  /* 0x0000300804ff75b2 */ /* 0x0004620008000100 */
[----:B------:R2:W1:Y:S02]  /*0760*/  SYNCS.EXCH.64 URZ, [UR4+0x48], UR6 ;  /* 0x0000480604ff75b2 */ /* 0x0004640008000100 */
[----:B--2---:R-:W-:Y:S01]  /*0770*/  NOP ;  /* 0x0000000000007918 */ /* 0x004fe20000000000 */
.L_x_10:
[----:B------:R-:W2:Y:S01]  /*0780*/  SHFL.IDX PT, R2, R69, RZ, 0x1f ;  /* 0x00001fff45027589 */ /* 0x000ea200000e0000 */
[----:B------:R-:W-:Y:S01]  /*0790*/  NOP ;  /* 0x0000000000007918 */ /* 0x000fe20000000000 */
[----:B--2---:R-:W-:-:S13]  /*07a0*/  ISETP.NE.AND P0, PT, R2, 0x3, PT ;  /* 0x000000030200780c */ /* 0x004fda0003f05270 */
[----:B------:R-:W-:Y:S05]  /*07b0*/  @P0 BRA `(.L_x_11) ;  /* 0x0000000000300947 */ /* 0x000fea0003800000 */
[----:B-1----:R-:W1:Y:S01]  /*07c0*/  S2UR UR6, SR_CgaCtaId ;  /* 0x00000000000679c3 */ /* 0x002e620000008800 */
[----:B------:R-:W-:Y:S01]  /*07d0*/  UMOV UR4, 0x400 ;  /* 0x0000040000047882 */ /* 0x000fe20000000000 */
[----:B------:R-:W-:Y:S01]  /*07e0*/  UMOV UR5, 0x20 ;  /* 0x0000002000057882 */ /* 0x000fe20000000000 */
[----:B------:R-:W-:Y:S01]  /*07f0*/  ELECT P0, URZ, PT ;  /* 0x0000000000ff782f */ /* 0x000fe20003800000 */
[----:B-1----:R-:W-:Y:S02]  /*0800*/  ULEA UR6, UR6, UR4, 0x18 ;  /* 0x0000000406067291 */ /* 0x002fe4000f8ec0ff */
[----:B------:R-:W-:-:S04]  /*0810*/  UIADD3 UR4, UPT, UPT, -UR5, 0x100000, URZ ;  /* 0x0010000005047890 */ /* 0x000fc8000fffe1ff */
[----:B------:R-:W-:Y:S02]  /*0820*/  USHF.L.U32 UR5, UR4, 0xb, URZ ;  /* 0x0000000b04057899 */ /* 0x000fe400080006ff */
[----:B------:R-:W-:Y:S01]  /*0830*/  USHF.L.U32 UR4, UR4, 0x1, URZ ;  /* 0x0000000104047899 */ /* 0x000fe200080006ff */
[----:B------:R-:W1:Y:S11]  /*0840*/  FENCE.VIEW.ASYNC.S ;  /* 0x00000000000073c6 */ /* 0x000e760000000000 */
[----:B-1----:R2:W1:Y:S01]  /*0850*/  SYNCS.EXCH.64 URZ, [UR6+0x50], UR4 ;  /* 0x0000500406ff75b2 */ /* 0x0024620008000100 */
[----:B------:R2:W1:Y:S02]  /*0860*/  SYNCS.EXCH.64 URZ, [UR6+0x58], UR4 ;  /* 0x0000580406ff75b2 */ /* 0x0004640008000100 */
[----:B--2---:R-:W-:Y:S01]  /*0870*/  NOP ;  /* 0x0000000000007918 */ /* 0x004fe20000000000 */
.L_x_11:
[----:B------:R-:W2:Y:S01]  /*0880*/  SHFL.IDX PT, R2, R69, RZ, 0x1f ;  /* 0x00001fff45027589 */ /* 0x000ea200000e0000 */
[----:B------:R-:W-:Y:S01]  /*0890*/  NOP ;  /* 0x0000000000007918 */ /* 0x000fe20000000000 */
[----:B--2---:R-:W-:-:S13]  /*08a0*/  ISETP.NE.AND P0, PT, R2, 0x4, PT ;  /* 0x000000040200780c */ /* 0x004fda0003f05270 */
[----:B------:R-:W-:Y:S05]  /*08b0*/  @P0 BRA `(.L_x_12) ;  /* 0x00000000004c0947 */ /* 0x000fea0003800000 */
[----:B-1----:R-:W1:Y:S01]  /*08c0*/  S2UR UR6, SR_CgaCtaId ;  /* 0x00000000000679c3 */ /* 0x002e620000008800 */
[----:B------:R-:W-:Y:S01]  /*08d0*/  UMOV UR4, 0x100 ;  /* 0x0000010000047882 */ /* 0x000fe20000000000 */
[----:B------:R-:W-:Y:S01]  /*08e0*/  UMOV UR5, 0x400 ;  /* 0x0000040000057882 */ /* 0x000fe20000000000 */
[----:B------:R-:W-:Y:S01]  /*08f0*/  USEL UR4, UR4, 0xe0, UP2 ;  /* 0x000000e004047887 */ /* 0x000fe20009000000 */
[----:B------:R-:W-:Y:S01]  /*0900*/  UMOV UR8, 0x1 ;  /* 0x0000000100087882 */ /* 0x000fe20000000000 */
[----:B------:R-:W-:Y:S01]  /*0910*/  ELECT P0, URZ, PT ;  /* 0x0000000000ff782f */ /* 0x000fe20003800000 */
[----:B------:R-:W-:-:S04]  /*0920*/  UIADD3 UR8, UPT, UPT, -UR8, 0x100000, URZ ;  /* 0x0010000008087890 */ /* 0x000fc8000fffe1ff */
[----:B------:R-:W-:Y:S02]  /*0930*/  USHF.L.U32 UR9, UR8, 0xb, URZ ;  /* 0x0000000b08097899 */ /* 0x000fe400080006ff */
[----:B------:R-:W-:Y:S02]  /*0940*/  USHF.L.U32 UR8, UR8, 0x1, URZ ;  /* 0x0000000108087899 */ /* 0x000fe400080006ff */
[----:B-1----:R-:W-:Y:S02]  /*0950*/  ULEA UR6, UR6, UR5, 0x18 ;  /* 0x0000000506067291 */ /* 0x002fe4000f8ec0ff */
[----:B------:R-:W-:-:S04]  /*0960*/  UIADD3 UR4, UPT, UPT, -UR4, 0x100000, URZ ;  /* 0x0010000004047890 */ /* 0x000fc8000fffe1ff */
[----:B------:R-:W-:Y:S02]  /*0970*/  USHF.L.U32 UR5, UR4, 0xb, URZ ;  /* 0x0000000b04057899 */ /* 0x000fe400080006ff */
[----:B------:R-:W-:Y:S01]  /*0980*/  USHF.L.U32 UR4, UR4, 0x1, URZ ;  /* 0x0000000104047899 */ /* 0x000fe200080006ff */
[----:B------:R-:W1:Y:S03]  /*0990*/  FENCE.VIEW.ASYNC.S ;  /* 0x00000000000073c6 */ /* 0x000e660000000000 */
[----:B-1----:R2:W1:Y:S08]  /*09a0*/  SYNCS.EXCH.64 URZ, [UR6+0x60], UR8 ;  /* 0x0000600806ff75b2 */ /* 0x0024700008000100 */
[----:B------:R2:W1:Y:S01]  /*09b0*/  SYNCS.EXCH.64 URZ, [UR6+0x70], UR4 ;  /* 0x0000700406ff75b2 */ /* 0x0004620008000100 */
[----:B------:R2:W1:Y:S01]  /*09c0*/  SYNCS.EXCH.64 URZ, [UR6+0x68], UR8 ;  /* 0x0000680806ff75b2 */ /* 0x0004620008000100 */
[----:B------:R2:W1:Y:S02]  /*09d0*/  SYNCS.EXCH.64 URZ, [UR6+0x78], UR4 ;  /* 0x0000780406ff75b2 */ /* 0x0004640008000100 */
[----:B--2---:R-:W-:Y:S01]  /*09e0*/  NOP ;  /* 0x0000000000007918 */ /* 0x004fe20000000000 */
.L_x_12:
        /* <DEDUP_REMOVED lines=22> */
[----:B------:R2:W1:Y:S01]  /*0b50*/  SYNCS.EXCH.64 URZ, [UR4+0xb0], UR6 ;  /* 0x0000b00604ff75b2 */ /* 0x0004620008000100 */
[----:B------:R2:W1:Y:S01]  /*0b60*/  SYNCS.EXCH.64 URZ, [UR4+0x98], UR8 ;  /* 0x0000980804ff75b2 */ /* 0x0004620008000100 */
[----:B------:R2:W1:Y:S02]  /*0b70*/  SYNCS.EXCH.64 URZ, [UR4+0xb8], UR6 ;  /* 0x0000b80604ff75b2 */ /* 0x0004640008000100 */
[----:B--2---:R-:W-:Y:S01]  /*0b80*/  NOP ;  /* 0x0000000000007918 */ /* 0x004fe20000000000 */
.L_x_13:
        /* <DEDUP_REMOVED lines=13> */
[----:B-1----:R2:W1:Y:S01]  /*0c60*/  SYNCS.EXCH.64 URZ, [UR4+0xc0], UR6 ;  /* 0x0000c00604ff75b2 */ /* 0x0024620008000100 */
[----:B------:R2:W1:Y:S01]  /*0c70*/  SYNCS.EXCH.64 URZ, [UR4+0xd0], UR6 ;  /* 0x0000d00604ff75b2 */ /* 0x0004620008000100 */
[----:B------:R2:W1:Y:S01]  /*0c80*/  SYNCS.EXCH.64 URZ, [UR4+0xc8], UR6 ;  /* 0x0000c80604ff75b2 */ /* 0x0004620008000100 */
[----:B------:R2:W1:Y:S02]  /*0c90*/  SYNCS.EXCH.64 URZ, [UR4+0xd8], UR6 ;  /* 0x0000d80604ff75b2 */ /* 0x0004640008000100 */
[----:B--2---:R-:W-:Y:S01]  /*0ca0*/  NOP ;  /* 0x0000000000007918 */ /* 0x004fe20000000000 */
.L_x_14:
[----:B------:R-:W2:Y:S01]  /*0cb0*/  S2UR UR5, SR_CTAID.X ;  /* 0x00000000000579c3 */ /* 0x000ea20000002500 */
[----:B------:R-:W-:-:S05]  /*0cc0*/  CS2R.32 R63, SR_CgaSize ;  /* 0x00000000003f7805 */ /* 0x000fca0000008a00 */
[----:B------:R-:W-:-:S05]  /*0cd0*/  IMAD R63, R63, -0xa0, RZ ;  /* 0xffffff603f3f7824 */ /* 0x000fca00078e02ff */
[----:B-1----:R-:W-:-:S14]  /*0ce0*/  R2UR UR7, R63 ;  /* 0x000000003f0772ca */ /* 0x002fdc00000e0000 */
[----:B------:R-:W1:Y:S01]  /*0cf0*/  LDCU UR7, c[0x0][UR7+0x2b0] ;  /* 0x00005600070777ac */ /* 0x000e620008000800 */
[----:B------:R-:W-:Y:S01]  /*0d00*/  NOP ;  /* 0x0000000000007918 */ /* 0x000fe20000000000 */
[----:B------:R-:W-:-:S05]  /*0d10*/  CS2R.32 R63, SR_CgaSize ;  /* 0x00000000003f7805 */ /* 0x000fca0000008a00 */
[----:B------:R-:W-:-:S05]  /*0d20*/  IMAD R63, R63, -0xa0, RZ ;  /* 0xffffff603f3f7824 */ /* 0x000fca00078e02ff */
[----:B------:R-:W-:-:S14]  /*0d30*/  R2UR UR6, R63 ;  /* 0x000000003f0672ca */ /* 0x000fdc00000e0000 */
[----:B------:R-:W3:Y:S01]  /*0d40*/  LDCU UR6, c[0x0][UR6+0x2b4] ;  /* 0x00005680060677ac */ /* 0x000ee20008000800 */
[----:B------:R-:W4:Y:S08]  /*0d50*/  S2UR UR4, SR_CTAID.Y ;  /* 0x00000000000479c3 */ /* 0x000f300000002600 */
[----:B------:R-:W3:Y:S01]  /*0d60*/  LDC R10, c[0x0][0xb24] ;  /* 0x0002c900ff0a7b82 */ /* 0x000ee20000000800 */
[----:B--2---:R-:W-:-:S02]  /*0d70*/  I2FP.F32.U32 R63, UR5 ;  /* 0x00000005003f7c45 */ /* 0x004fc40008201000 */
[----:B------:R-:W-:-:S05]  /*0d80*/  CS2R.32 R3, SR_CgaSize ;  /* 0x0000000000037805 */ /* 0x000fca0000008a00 */
[----:B------:R-:W-:-:S06]  /*0d90*/  IMAD R3, R3, -0xa0, RZ ;  /* 0xffffff6003037824 */ /* 0x000fcc00078e02ff */
[----:B------:R-:W2:Y:S01]  /*0da0*/  LDC R3, c[0x0][R3+0x2a0] ;  /* 0x0000a80003037b82 */ /* 0x000ea20000000800 */
[----:B------:R-:W-:Y:S01]  /*0db0*/  MOV R15, UR5 ;  /* 0x00000005000f7c02 */ /* 0x000fe20008000f00 */
[----:B-1----:R-:W-:Y:S01]  /*0dc0*/  FMUL R63, R63, UR7 ;  /* 0x000000073f3f7c20 */ /* 0x002fe20008400000 */
[----:B----4-:R-:W-:Y:S02]  /*0dd0*/  I2FP.F32.U32 R62, UR4 ;  /* 0x00000004003e7c45 */ /* 0x010fe40008201000 */
[----:B------:R-:W-:-:S05]  /*0de0*/  CS2R.32 R2, SR_CgaSize ;  /* 0x0000000000027805 */ /* 0x000fca0000008a00 */
[----:B------:R-:W-:-:S06]  /*0df0*/  IMAD R2, R2, -0xa0, RZ ;  /* 0xffffff6002027824 */ /* 0x000fcc00078e02ff */
[----:B------:R-:W1:Y:S01]  /*0e00*/  LDC R2, c[0x0][R2+0x2a4] ;  /* 0x0000a90002027b82 */ /* 0x000e620000000800 */
[----:B------:R-:W-:Y:S01]  /*0e10*/  MOV R14, UR4 ;  /* 0x00000004000e7c02 */ /* 0x000fe20008000f00 */
[----:B------:R-:W4:Y:S01]  /*0e20*/  F2I.U32.TRUNC.NTZ R63, R63 ;  /* 0x0000003f003f7305 */ /* 0x000f22000020f000 */
[----:B---3--:R-:W-:-:S05]  /*0e30*/  FMUL R62, R62, UR6 ;  /* 0x000000063e3e7c20 */ /* 0x008fca0008400000 */
[----:B------:R-:W-:Y:S01]  /*0e40*/  BAR.SYNC.DEFER_BLOCKING 0x0 ;  /* 0x0000000000007b1d */ /* 0x000fe20000010000 */
[----:B------:R-:W-:-:S05]  /*0e50*/  ISETP.GE.AND P0, PT, R10, 0x1, PT ;  /* 0x000000010a00780c */ /* 0x000fca0003f06270 */
[----:B------:R-:W3:Y:S02]  /*0e60*/  F2I.U32.TRUNC.NTZ R62, R62 ;  /* 0x0000003e003e7305 */ /* 0x000ee4000020f000 */
[----:B------:R-:W1:Y:S01]  /*0e70*/  S2UR UR60, SR_CTAID.Z ;  /* 0x00000000003c79c3 */ /* 0x000e620000002700 */
[----:B----4-:R-:W-:-:S05]  /*0e80*/  IADD3 R63, PT, PT, -R63, RZ, RZ ;  /* 0x000000ff3f3f7210 */ /* 0x010fca0007ffe1ff */
[----:B--2---:R-:W-:Y:S01]  /*0e90*/  IMAD R63, R3, R63, UR5 ;  /* 0x00000005033f7e24 */ /* 0x004fe2000f8e023f */
[----:B---3--:R-:W-:-:S05]  /*0ea0*/  IADD3 R62, PT, PT, -R62, RZ, RZ ;  /* 0x000000ff3e3e7210 */ /* 0x008fca0007ffe1ff */
[----:B-1----:R-:W-:Y:S01]  /*0eb0*/  IMAD R62, R2, R62, UR4 ;  /* 0x00000004023e7e24 */ /* 0x002fe2000f8e023e */
[----:B------:R-:W-:Y:S06]  /*0ec0*/  @!P0 BRA `(.L_x_15) ;  /* 0x0000000000b88947 */ /* 0x000fec0003800000 */
[----:B------:R-:W1:Y:S01]  /*0ed0*/  LDC.64 R4, c[0x0][0xb18] ;  /* 0x0002c600ff047b82 */ /* 0x000e620000000a00 */
[----:B------:R-:W-:-:S07]  /*0ee0*/  ISETP.NE.AND P0, PT, R10, 0x1, PT ;  /* 0x000000010a00780c */ /* 0x000fce0003f05270 */
[----:B------:R-:W2:Y:S08]  /*0ef0*/  LDC R9, c[0x0][0xb0c] ;  /* 0x0002c300ff097b82 */ /* 0x000eb00000000800 */
[----:B------:R-:W3:Y:S08]  /*0f00*/  LDC R12, c[0x0][0x370] ;  /* 0x0000dc00ff0c7b82 */ /* 0x000ef00000000800 */
[----:B------:R-:W4:Y:S01]  /*0f10*/  LDC R11, c[0x0][0x374] ;  /* 0x0000dd00ff0b7b82 */ /* 0x000f220000000800 */
[----:B-1----:R-:W-:-:S07]  /*0f20*/  ISETP.NE.AND P1, PT, R4, 0x1, PT ;  /* 0x000000010400780c */ /* 0x002fce0003f25270 */
[----:B------:R-:W3:Y:S01]  /*0f30*/  LDC.64 R6, c[0x0][0xb10] ;  /* 0x0002c400ff067b82 */ /* 0x000ee20000000a00 */
[----:B--2---:R-:W-:-:S07]  /*0f40*/  ISETP.NE.AND P2, PT, R9, 0x1, PT ;  /* 0x000000010900780c */ /* 0x004fce0003f45270 */
[----:B------:R-:W1:Y:S08]  /*0f50*/  LDC R8, c[0x0][0xb20] ;  /* 0x0002c800ff087b82 */ /* 0x000e700000000800 */
[----:B------:R-:W2:Y:S01]  /*0f60*/  LDC.64 R2, c[0x0][0xb28] ;  /* 0x0002ca00ff027b82 */ /* 0x000ea20000000a00 */
[----:B----4-:R-:W-:-:S04]  /*0f70*/  IMAD.HI.U32 R13, R11, R5, RZ ;  /* 0x000000050b0d7227 */ /* 0x010fc800078e00ff */
[----:B------:R-:W-:-:S04]  /*0f80*/  IMAD.HI.U32 R5, R14, R5, RZ ;  /* 0x000000050e057227 */ /* 0x000fc800078e00ff */
[----:B---3--:R-:W-:-:S05]  /*0f90*/  IMAD.HI.U32 R16, R12, R6, RZ ;  /* 0x000000060c107227 */ /* 0x008fca00078e00ff */
[-C--:B------:R-:W-:Y:S01]  /*0fa0*/  @P2 SHF.R.U32.HI R12, RZ, R7.reuse, R16 ;  /* 0x00000007ff0c2219 */ /* 0x080fe20000011610 */
[----:B------:R-:W-:Y:S01]  /*0fb0*/  IMAD.HI.U32 R16, R15, R6, RZ ;  /* 0x000000060f107227 */ /* 0x000fe200078e00ff */
[-C--:B-1----:R-:W-:Y:S02]  /*0fc0*/  @P1 SHF.R.U32.HI R11, RZ, R8.reuse, R13 ;  /* 0x00000008ff0b1219 */ /* 0x082fe4000001160d */
[----:B------:R-:W-:Y:S02]  /*0fd0*/  SHF.R.U32.HI R5, RZ, R8, R5 ;  /* 0x00000008ff057219 */ /* 0x000fe40000011605 */
[----:B------:R-:W-:Y:S02]  /*0fe0*/  SHF.R.U32.HI R16, RZ, R7, R16 ;  /* 0x00000007ff107219 */ /* 0x000fe40000011610 */
[----:B------:R-:W-:Y:S01]  /*0ff0*/  SEL R5, R14, R5, !P1 ;  /* 0x000000050e057207 */ /* 0x000fe20004800000 */
[----:B--2---:R-:W-:Y:S01]  /*1000*/  IMAD.HI.U32 R13, R11, R2, RZ ;  /* 0x000000020b0d7227 */ /* 0x004fe200078e00ff */
[----:B------:R-:W-:-:S03]  /*1010*/  SEL R16, R15, R16, !P2 ;  /* 0x000000100f107207 */ /* 0x000fc60005000000 */
[----:B------:R-:W-:Y:S01]  /*1020*/  IMAD.HI.U32 R6, R12, R2, RZ ;  /* 0x000000020c067227 */ /* 0x000fe200078e00ff */
[----:B------:R-:W-:-:S04]  /*1030*/  @P0 SHF.R.U32.HI R11, RZ, R3, R13 ;  /* 0x00000003ff0b0219 */ /* 0x000fc8000001160d */
[----:B------:R-:W-:Y:S01]  /*1040*/  @P0 SHF.R.U32.HI R12, RZ, R3, R6 ;  /* 0x00000003ff0c0219 */ /* 0x000fe20000011606 */
[----:B------:R-:W-:-:S04]  /*1050*/  IMAD R11, R11, R10, RZ ;  /* 0x0000000a0b0b7224 */ /* 0x000fc800078e02ff */
[----:B------:R-:W-:Y:S01]  /*1060*/  IMAD R6, R12, R10, RZ ;  /* 0x0000000a0c067224 */ /* 0x000fe200078e02ff */
[----:B------:R-:W-:-:S04]  /*1070*/  ISETP.GE.AND P1, PT, R5, R11, PT ;  /* 0x0000000b0500720c */ /* 0x000fc80003f26270 */
[----:B------:R-:W-:Y:S01]  /*1080*/  ISETP.GE.OR P1, PT, R16, R6, P1 ;  /* 0x000000061000720c */ /* 0x000fe20000f26670 */
[----:B------:R-:W-:-:S05]  /*1090*/  IMAD.HI.U32 R6, R5, R2, RZ ;  /* 0x0000000205067227 */ /* 0x000fca00078e00ff */
[----:B------:R-:W-:-:S04]  /*10a0*/  SHF.R.U32.HI R6, RZ, R3, R6 ;  /* 0x00000003ff067219 */ /* 0x000fc80000011606 */
[----:B------:R-:W-:-:S03]  /*10b0*/  SEL R6, R5, R6, !P0 ;  /* 0x0000000605067207 */ /* 0x000fc60004000000 */
[----:B------:R-:W-:Y:S01]  /*10c0*/  @!P1 IMAD.HI.U32 R7, R16, R2, RZ ;  /* 0x0000000210079227 */ /* 0x000fe200078e00ff */
[----:B------:R-:W-:-:S04]  /*10d0*/  IADD3 R2, PT, PT, -R6, RZ, RZ ;  /* 0x000000ff06027210 */ /* 0x000fc80007ffe1ff */
[----:B------:R-:W-:Y:S01]  /*10e0*/  @!P1 SHF.R.U32.HI R3, RZ, R3, R7 ;  /* 0x00000003ff039219 */ /* 0x000fe20000011607 */
[----:B------:R-:W-:Y:S01]  /*10f0*/  IMAD R2, R10, R2, R5 ;  /* 0x000000020a027224 */ /* 0x000fe200078e0205 */
[----:B------:R-:W-:Y:S02]  /*1100*/  IADD3 R7, PT, PT, -R5, RZ, RZ ;  /* 0x000000ff05077210 */ /* 0x000fe40007ffe1ff */
[----:B------:R-:W-:-:S03]  /*1110*/  @!P1 SEL R3, R16, R3, !P0 ;  /* 0x0000000310039207 */ /* 0x000fc60004000000 */
[----:B------:R-:W-:Y:S02]  /*1120*/  IMAD R7, R4, R7, R14 ;  /* 0x0000000704077224 */ /* 0x000fe400078e020e */
[--C-:B------:R-:W-:Y:S02]  /*1130*/  @!P1 IMAD.IADD R6, R6, 0x1, -R3.reuse ;  /* 0x0000000106069824 */ /* 0x100fe400078e0a03 */
[----:B------:R-:W-:Y:S01]  /*1140*/  @!P1 IMAD R3, R2, R12, R3 ;  /* 0x0000000c02039224 */ /* 0x000fe200078e0203 */
[----:B------:R-:W-:Y:S01]  /*1150*/  IADD3 R2, PT, PT, -R16, RZ, RZ ;  /* 0x000000ff10027210 */ /* 0x000fe20007ffe1ff */
[----:B------:R-:W-:Y:S02]  /*1160*/  @!P1 IMAD R5, R6, R10, R16 ;  /* 0x0000000a06059224 */ /* 0x000fe400078e0210 */
[----:B------:R-:W-:Y:S02]  /*1170*/  @!P1 IMAD.MOV.U32 R16, RZ, RZ, R3 ;  /* 0x000000ffff109224 */ /* 0x000fe400078e0003 */
[----:B------:R-:W-:-:S02]  /*1180*/  IMAD R2, R9, R2, R15 ;  /* 0x0000000209027224 */ /* 0x000fc400078e020f */
[----:B------:R-:W-:Y:S02]  /*1190*/  IMAD R14, R5, R4, R7 ;  /* 0x00000004050e7224 */ /* 0x000fe400078e0207 */
[----:B------:R-:W-:Y:S02]  /*11a0*/  IMAD R15, R16, R9, R2 ;  /* 0x00000009100f7224 */ /* 0x000fe400078e0202 */
.L_x_15:
[----:B------:R-:W1:Y:S01]  /*11b0*/  LDCU UR4, c[0x0][0xb30] ;  /* 0x00016600ff0477ac */ /* 0x000e620008000800 */
[----:B------:R-:W2:Y:S08]  /*11c0*/  S2UR UR53, SR_CgaCtaId ;  /* 0x00000000003579c3 */ /* 0x000eb00000008800 */
[----:B------:R-:W3:Y:S01]  /*11d0*/  LDC R26, c[0x0][0xb24] ;  /* 0x0002c900ff1a7b82 */ /* 0x000ee20000000800 */
[----:B-1----:R-:W-:-:S09]  /*11e0*/  UISETP.NE.AND UP1, UPT, UR4, 0x1, UPT ;  /* 0x000000010400788c */ /* 0x002fd2000bf25270 */
[----:B--2---:R-:W-:Y:S05]  /*11f0*/  BRA.U UP1, `(.L_x_16) ;  /* 0x0000000101407547 */ /* 0x004fea000b800000 */
[----:B------:R-:W1:Y:S08]  /*1200*/  LDC.64 R4, c[0x0][0xb10] ;  /* 0x0002c400ff047b82 */ /* 0x000e700000000a00 */
[----:B------:R-:W2:Y:S08]  /*1210*/  LDC.64 R2, c[0x0][0xb18] ;  /* 0x0002c600ff027b82 */ /* 0x000eb00000000a00 */
[----:B------:R-:W4:Y:S08]  /*1220*/  LDC R6, c[0x0][0xb20] ;  /* 0x0002c800ff067b82 */ /* 0x000f300000000800 */
[----:B------:R-:W3:Y:S01]  /*1230*/  LDC R7, c[0x0][0xb0c] ;  /* 0x0002c300ff077b82 */ /* 0x000ee20000000800 */
[----:B-1----:R-:W-:-:S05]  /*1240*/  IMAD.HI.U32 R4, R15, R4, RZ ;  /* 0x000000040f047227 */ /* 0x002fca00078e00ff */
[----:B------:R-:W-:Y:S01]  /*1250*/  SHF.R.U32.HI R4, RZ, R5, R4 ;  /* 0x00000005ff047219 */ /* 0x000fe20000011604 */
[----:B--2---:R-:W-:Y:S01]  /*1260*/  IMAD.HI.U32 R3, R14, R3, RZ ;  /* 0x000000030e037227 */ /* 0x004fe200078e00ff */
[----:B------:R-:W-:-:S04]  /*1270*/  ISETP.NE.AND P0, PT, R2, 0x1, PT ;  /* 0x000000010200780c */ /* 0x000fc80003f05270 */
[----:B----4-:R-:W-:-:S04]  /*1280*/  SHF.R.U32.HI R3, RZ, R6, R3 ;  /* 0x00000006ff037219 */ /* 0x010fc80000011603 */
[----:B------:R-:W-:Y:S02]  /*1290*/  SEL R3, R14, R3, !P0 ;  /* 0x000000030e037207 */ /* 0x000fe40004000000 */
[----:B---3--:R-:W-:-:S04]  /*12a0*/  ISETP.NE.AND P1, PT, R7, 0x1, PT ;  /* 0x000000010700780c */ /* 0x008fc80003f25270 */
[----:B------:R-:W-:-:S05]  /*12b0*/  SEL R4, R15, R4, !P1 ;  /* 0x000000040f047207 */ /* 0x000fca0004800000 */
[----:B------:R-:W-:Y:S02]  /*12c0*/  IMAD.IADD R5, R3, 0x1, -R4 ;  /* 0x0000000103057824 */ /* 0x000fe400078e0a04 */
[----:B------:R-:W-:Y:S02]  /*12d0*/  IMAD.IADD R3, R4, 0x1, -R3 ;  /* 0x0000000104037824 */ /* 0x000fe400078e0a03 */
[----:B------:R-:W-:Y:S02]  /*12e0*/  IMAD R15, R5, R7, R15 ;  /* 0x00000007050f7224 */ /* 0x000fe400078e020f */
[----:B------:R-:W-:-:S07]  /*12f0*/  IMAD R14, R3, R2, R14 ;  /* 0x00000002030e7224 */ /* 0x000fce00078e020e */
.L_x_16:
[----:B------:R-:W-:Y:S01]  /*1300*/  BAR.SYNC.DEFER_BLOCKING 0x0 ;  /* 0x0000000000007b1d */ /* 0x000fe20000010000 */
[----:B------:R-:W-:Y:S01]  /*1310*/  UISETP.NE.AND UP1, UPT, UR10, 0x2, UPT ;  /* 0x000000020a00788c */ /* 0x000fe2000bf25270 */
[----:B------:R-:W-:Y:S02]  /*1320*/  ISETP.NE.OR P5, PT, R0, 0x2, !P5 ;  /* 0x000000020000780c */ /* 0x000fe40006fa5670 */
[----:B------:R-:W-:-:S06]  /*1330*/  LOP3.LUT R2, R75, 0x1f, RZ, 0xc0, !PT ;  /* 0x0000001f4b027812 */ /* 0x000fcc00078ec0ff */
[----:B------:R-:W-:Y:S05]  /*1340*/  BRA.U UP1, `(.L_x_17) ;  /* 0x0000001501347547 */ /* 0x000fea000b800000 */
[----:B------:R-:W1:Y:S01]  /*1350*/  LDCU UR6, c[0x0][0x38c] ;  /* 0x00007180ff0677ac */ /* 0x000e620008000800 */
[----:B------:R-:W2:Y:S01]  /*1360*/  LDC R8, c[0x0][0x370] ;  /* 0x0000dc00ff087b82 */ /* 0x000ea20000000800 */
[----:B------:R-:W-:Y:S01]  /*1370*/  PLOP3.LUT P1, PT, PT, PT, UP2, 0x80, 0x8 ;  /* 0x000000000008781c */ /* 0x000fe20003f2f028 */
[----:B------:R-:W-:Y:S01]  /*1380*/  IMAD.MOV.U32 R17, RZ, RZ, 0x1 ;  /* 0x00000001ff117424 */ /* 0x000fe200078e00ff */
[----:B------:R-:W-:Y:S01]  /*1390*/  ISETP.EQ.OR P4, PT, R2, RZ, P5 ;  /* 0x000000ff0200720c */ /* 0x000fe20002f82670 */
[----:B------:R-:W-:Y:S01]  /*13a0*/  IMAD.MOV.U32 R16, RZ, RZ, RZ ;  /* 0x000000ffff107224 */ /* 0x000fe200078e00ff */
[----:B------:R-:W-:Y:S02]  /*13b0*/  PLOP3.LUT P1, PT, P1, PT, PT, 0x8, 0x80 ;  /* 0x000000000080781c */ /* 0x000fe40000f2e170 */
[----:B------:R-:W-:Y:S01]  /*13c0*/  CS2R R12, SRZ ;  /* 0x00000000000c7805 */ /* 0x000fe2000001ff00 */
[----:B------:R-:W-:Y:S01]  /*13d0*/  IMAD.MOV.U32 R11, RZ, RZ, 0x1 ;  /* 0x00000001ff0b7424 */ /* 0x000fe200078e00ff */
[----:B------:R-:W4:Y:S01]  /*13e0*/  LDC R0, c[0x0][0x374] ;  /* 0x0000dd00ff007b82 */ /* 0x000f220000000800 */
[----:B------:R-:W2:Y:S01]  /*13f0*/  LDCU.64 UR38, c[0x0][0x348] ;  /* 0x00006900ff2677ac */ /* 0x000ea20008000a00 */
[----:B------:R-:W-:Y:S01]  /*1400*/  UMOV UR29, URZ ;  /* 0x000000ff001d7c82 */ /* 0x000fe20008000000 */
[----:B-1----:R-:W-:-:S02]  /*1410*/  UIADD3 UR5, UPT, UPT, UR6, 0x7f, URZ ;  /* 0x0000007f06057890 */ /* 0x002fc4000fffe0ff */
[----:B------:R-:W-:Y:S02]  /*1420*/  UIADD3 UR54, UPT, UPT, UR6, 0xfe, URZ ;  /* 0x000000fe06367890 */ /* 0x000fe4000fffe0ff */
[----:B------:R-:W-:-:S04]  /*1430*/  USHF.R.S32.HI UR4, URZ, 0x1f, UR5 ;  /* 0x0000001fff047899 */ /* 0x000fc80008011405 */
[----:B------:R-:W-:-:S04]  /*1440*/  ULEA.HI UR4, UR4, UR5, URZ, 0x7 ;  /* 0x0000000504047291 */ /* 0x000fc8000f8f38ff */
[----:B------:R-:W-:Y:S02]  /*1450*/  USHF.R.S32.HI UR46, URZ, 0x7, UR4 ;  /* 0x00000007ff2e7899 */ /* 0x000fe40008011404 */
[----:B------:R-:W-:Y:S02]  /*1460*/  UIADD3 UR4, UPT, UPT, UR6, -0x1, URZ ;  /* 0xffffffff06047890 */ /* 0x000fe4000fffe0ff */
[----:B------:R-:W-:Y:S02]  /*1470*/  UISETP.LT.U32.AND UP0, UPT, UR46, 0x2, UPT ;  /* 0x000000022e00788c */ /* 0x000fe4000bf01070 */
[----:B------:R-:W-:Y:S02]  /*1480*/  UISETP.GE.U32.AND UP1, UPT, UR4, -0xff, UPT ;  /* 0xffffff010400788c */ /* 0x000fe4000bf26070 */
[----:B------:R-:W-:-:S04]  /*1490*/  USEL UR45, UR46, 0x2, UP0 ;  /* 0x000000022e2d7887 */ /* 0x000fc80008000000 */
[----:B------:R-:W-:Y:S02]  /*14a0*/  UIADD3 UR37, UPT, UPT, UR45, -0x1, URZ ;  /* 0xffffffff2d257890 */ /* 0x000fe4000fffe0ff */
[----:B------:R-:W-:-:S03]  /*14b0*/  UIADD3 UR47, UPT, UPT, UR46, -UR45, URZ ;  /* 0x8000002d2e2f7290 */ /* 0x000fc6000fffe0ff */
[----:B------:R-:W-:-:S04]  /*14c0*/  @UP1 UIADD3 UR37, UPT, UPT, UR45, URZ, URZ ;  /* 0x000000ff2d251290 */ /* 0x000fc8000fffe0ff */
[----:B--2---:R-:W-:-:S12]  /*14d0*/  UIADD3 UR37, UPT, UPT, UR37, 0x1, URZ ;  /* 0x0000000125257890 */ /* 0x004fd8000fffe0ff */
.L_x_39:
[----:B------:R-:W-:Y:S01]  /*14e0*/  UISETP.NE.AND UP0, UPT, UR53, URZ, UPT ;  /* 0x000000ff3500728c */ /* 0x000fe2000bf05270 */
[----:B------:R-:W1:Y:S08]  /*14f0*/  S2UR UR53, SR_CgaCtaId ;  /* 0x00000000003579c3 */ /* 0x000e700000008800 */
[----:B------:R-:W-:Y:S05]  /*1500*/  BRA.U UP0, `(.L_x_18) ;  /* 0x0000000100347547 */ /* 0x000fea000b800000 */
[----:B------:R-:W2:Y:S01]  /*1510*/  S2R R2, SR_CgaCtaId ;  /* 0x0000000000027919 */ /* 0x000ea20000008800 */
[----:B------:R-:W-:-:S04]  /*1520*/  MOV R3, 0x400 ;  /* 0x0000040000037802 */ /* 0x000fc80000000f00 */
[----:B--2---:R-:W-:Y:S02]  /*1530*/  LEA R2, R2, R3, 0x18 ;  /* 0x0000000302027211 */ /* 0x004fe400078ec0ff */
[----:B------:R-:W-:-:S03]  /*1540*/  SHF.L.U32 R3, R11, 0x1f, RZ ;  /* 0x0000001f0b037819 */ /* 0x000fc600000006ff */
[----:B------:R-:W-:-:S04]  /*1550*/  IMAD R2, R12, 0x8, R2 ;  /* 0x000000080c027824 */ /* 0x000fc800078e0202 */
[----:B------:R-:W2:Y:S02]  /*1560*/  SYNCS.PHASECHK.TRANS64.TRYWAIT P0, [R2+URZ+0xd0], R3 ;  /* 0x0000d003020075a7 */ /* 0x000ea400080011ff */
[----:B--2---:R-:W-:Y:S05]  /*1570*/  @!P0 BRA `(.L_x_19) ;  /* 0x0000005c00a88947 */ /* 0x004fea0003800000 */
.L_x_117:
[----:B------:R-:W-:Y:S01]  /*1580*/  VIADD R12, R12, 0x1 ;  /* 0x000000010c0c7836 */ /* 0x000fe20000000000 */
[----:B------:R2:W-:Y:S04]  /*1590*/  SYNCS.ARRIVE.TRANS64.A1T0 RZ, [R2+URZ+0xc0], RZ ;  /* 0x0000c0ff02ff79a7 */ /* 0x0005e800081000ff */
[----:B------:R-:W-:-:S04]  /*15a0*/  ISETP.NE.AND P0, PT, R12, 0x2, PT ;  /* 0x000000020c00780c */ /* 0x000fc80003f05270 */
[----:B------:R-:W-:Y:S02]  /*15b0*/  SEL R12, R12, RZ, P0 ;  /* 0x000000ff0c0c7207 */ /* 0x000fe40000000000 */
[----:B--2---:R-:W-:-:S04]  /*15c0*/  SEL R2, RZ, 0x1, P0 ;  /* 0x00000001ff027807 */ /* 0x004fc80000000000 */
[----:B------:R-:W-:-:S07]  /*15d0*/  LOP3.LUT R11, R11, R2, RZ, 0x3c, !PT ;  /* 0x000000020b0b7212 */ /* 0x000fce00078e3cff */
.L_x_18:
[----:B------:R-:W-:Y:S01]  /*15e0*/  UMOV UR23, 0x400 ;  /* 0x0000040000177882 */ /* 0x000fe20000000000 */
[----:B------:R-:W-:Y:S01]  /*15f0*/  SHF.L.U32 R2, R17, 0x1f, RZ ;  /* 0x0000001f11027819 */ /* 0x000fe200000006ff */
[----:B-1----:R-:W-:Y:S01]  /*1600*/  ULEA UR23, UR53, UR23, 0x18 ;  /* 0x0000001735177291 */ /* 0x002fe2000f8ec0ff */
[----:B------:R-:W-:Y:S01]  /*1610*/  R2UR UR59, R15 ;  /* 0x000000000f3b72ca */ /* 0x000fe200000e0000 */
[----:B------:R-:W-:Y:S01]  /*1620*/  UISETP.GE.U32.AND UP0, UPT, UR54, 0xff, UPT ;  /* 0x000000ff3600788c */ /* 0x000fe2000bf06070 */
[----:B------:R-:W-:Y:S01]  /*1630*/  R2UR UR27, R14 ;  /* 0x000000000e1b72ca */ /* 0x000fe200000e0000 */
[----:B------:R-:W-:Y:S01]  /*1640*/  ULEA UR4, UR29, UR23, 0x3 ;  /* 0x000000171d047291 */ /* 0x000fe2000f8e18ff */
[----:B------:R-:W-:-:S08]  /*1650*/  UMOV UR21, URZ ;  /* 0x000000ff00157c82 */ /* 0x000fd00008000000 */
[----:B------:R1:W2:Y:S01]  /*1660*/  SYNCS.PHASECHK.TRANS64.TRYWAIT P2, [UR4+0x10], R2 ;  /* 0x00001002ff0075a7 */ /* 0x0002a20008041104 */
[----:B------:R-:W-:Y:S02]  /*1670*/  USHF.L.U32 UR59, UR59, 0x6, URZ ;  /* 0x000000063b3b7899 */ /* 0x000fe400080006ff */
[----:B------:R-:W-:Y:S01]  /*1680*/  USHF.L.U32 UR27, UR27, 0x6, URZ ;  /* 0x000000061b1b7899 */ /* 0x000fe200080006ff */
[----:B------:R-:W-:Y:S11]  /*1690*/  BRA.U !UP0, `(.L_x_20) ;  /* 0x00000005083c7547 */ /* 0x000ff6000b800000 */
[----:B------:R-:W-:Y:S01]  /*16a0*/  UMOV UR22, URZ ;  /* 0x000000ff00167c82 */ /* 0x000fe20008000000 */
[----:B------:R-:W-:-:S05]  /*16b0*/  UMOV UR13, UR29 ;  /* 0x0000001d000d7c82 */ /* 0x000fca0008000000 */
.L_x_27:
[----:B------:R-:W-:Y:S01]  /*16c0*/  ULEA UR57, UR13, UR23, 0x3 ;  /* 0x000000170d397291 */ /* 0x000fe2000f8e18ff */
[----:B--2---:R-:W-:Y:S01]  /*16d0*/  @!P5 MOV R3, 0x10000 ;  /* 0x000100000003d802 */ /* 0x004fe20000000f00 */
[----:B--2---:R-:W-:Y:S10]  /*16e0*/  @P2 BRA `(.L_x_21) ;  /* 0x00000000000c2947 */ /* 0x004ff40003800000 */
[----:B------:R-:W-:-:S04]  /*16f0*/  SHF.L.U32 R4, R17, 0x1f, RZ ;  /* 0x0000001f11047819 */ /* 0x000fc800000006ff */
[----:B------:R-:W2:Y:S02]  /*1700*/  SYNCS.PHASECHK.TRANS64.TRYWAIT P0, [UR57+0x10], R4 ;  /* 0x00001004ff0075a7 */ /* 0x000ea40008001139 */
[----:B--2---:R-:W-:Y:S05]  /*1710*/  @!P0 BRA `(.L_x_22) ;  /* 0x0000005c00548947 */ /* 0x004fea0003800000 */
.L_x_21:
[----:B------:R2:W-:Y:S01]  /*1720*/  @!P5 SYNCS.ARRIVE.TRANS64 RZ, [UR57], R3 ;  /* 0x00000003ffffd9a7 */ /* 0x0005e20008000039 */
[----:B------:R-:W-:Y:S04]  /*1730*/  BSSY.RECONVERGENT B0, `(.L_x_23) ;  /* 0x0000003000007945 */ /* 0x000fe80003800200 */
[----:B------:R-:W-:Y:S05]  /*1740*/  @P4 BRA `(.L_x_24) ;  /* 0x0000000000044947 */ /* 0x000fea0003800000 */
[----:B------:R-:W-:Y:S05]  /*1750*/  BPT.TRAP 0x1 ;  /* 0x000000040000795c */ /* 0x000fea0000300000 */
.L_x_24:
[----:B------:R-:W-:Y:S05]  /*1760*/  BSYNC.RECONVERGENT B0 ;  /* 0x0000000000007941 */ /* 0x000fea0003800200 */
.L_x_23:
[----:B------:R-:W-:Y:S01]  /*1770*/  UIADD3 UR4, UPT, UPT, UR13, 0x1, URZ ;  /* 0x000000010d047890 */ /* 0x000fe2000fffe0ff */
[----:B------:R-:W-:Y:S01]  /*1780*/  BSSY.RECONVERGENT B0, `(.L_x_25) ;  /* 0x000003b000007945 */ /* 0x000fe20003800200 */
[----:B------:R-:W-:Y:S02]  /*1790*/  ELECT P0, URZ, PT ;  /* 0x0000000000ff782f */ /* 0x000fe40003800000 */
[----:B------:R-:W-:-:S04]  /*17a0*/  UISETP.NE.AND UP0, UPT, UR4, 0x2, UPT ;  /* 0x000000020400788c */ /* 0x000fc8000bf05270 */
[----:B------:R-:W-:Y:S02]  /*17b0*/  USEL UR5, URZ, 0x1, UP0 ;  /* 0x00000001ff057887 */ /* 0x000fe40008000000 */
[----:B------:R-:W-:-:S04]  /*17c0*/  USEL UR29, UR4, URZ, UP0 ;  /* 0x000000ff041d7287 */ /* 0x000fc80008000000 */
[----:B------:R-:W-:Y:S01]  /*17d0*/  ULEA UR4, UR29, UR23, 0x3 ;  /* 0x000000171d047291 */ /* 0x000fe2000f8e18ff */
[----:B------:R-:W-:-:S04]  /*17e0*/  LOP3.LUT R17, R17, UR5, RZ, 0x3c, !PT ;  /* 0x0000000511117c12 */ /* 0x000fc8000f8e3cff */
[----:B-1----:R-:W-:-:S04]  /*17f0*/  SHF.L.U32 R2, R17, 0x1f, RZ ;  /* 0x0000001f11027819 */ /* 0x002fc800000006ff */
[----:B------:R1:W1:Y:S01]  /*1800*/  SYNCS.PHASECHK.TRANS64.TRYWAIT P2, [UR4+0x10], R2 ;  /* 0x00001002ff0075a7 */ /* 0x0002620008041104 */
[----:B------:R-:W-:Y:S05]  /*1810*/  @!P0 BRA `(.L_x_26) ;  /* 0x0000000000c48947 */ /* 0x000fea0003800000 */
[----:B------:R-:W-:Y:S02]  /*1820*/  ULEA UR4, UR13, UR23, 0xf ;  /* 0x000000170d047291 */ /* 0x000fe4000f8e78ff */
[----:B------:R-:W-:Y:S02]  /*1830*/  UIADD3 UR6, UP1, UPT, UR38, 0x80, URZ ;  /* 0x0000008026067890 */ /* 0x000fe4000ff3e0ff */
[----:B------:R-:W-:Y:S02]  /*1840*/  USHF.L.U32 UR58, UR22, 0x7, URZ ;  /* 0x00000007163a7899 */ /* 0x000fe400080006ff */
[----:B------:R-:W-:Y:S02]  /*1850*/  UIADD3 UR14, UP0, UPT, UR38, 0x180, URZ ;  /* 0x00000180260e7890 */ /* 0x000fe4000ff1e0ff */
[----:B------:R-:W-:Y:S02]  /*1860*/  UIADD3.X UR7, UPT, UPT, URZ, UR39, URZ, UP1, !UPT ;  /* 0x00000027ff077290 */ /* 0x000fe40008ffe4ff */
[----:B------:R-:W-:-:S02]  /*1870*/  UIADD3 UR56, UPT, UPT, UR4, 0x6800, URZ ;  /* 0x0000680004387890 */ /* 0x000fc4000fffe0ff */
[----:B------:R-:W-:Y:S02]  /*1880*/  UIADD3 UR50, UPT, UPT, UR58, 0x20, URZ ;  /* 0x000000203a327890 */ /* 0x000fe4000fffe0ff */
[----:B------:R-:W-:Y:S02]  /*1890*/  UIADD3 UR48, UPT, UPT, UR4, 0x8800, URZ ;  /* 0x0000880004307890 */ /* 0x000fe4000fffe0ff */
[----:B------:R-:W-:Y:S02]  /*18a0*/  UIADD3 UR42, UPT, UPT, UR58, 0x40, URZ ;  /* 0x000000403a2a7890 */ /* 0x000fe4000fffe0ff */
[----:B------:R-:W-:Y:S02]  /*18b0*/  UIADD3 UR40, UPT, UPT, UR4, 0xa800, URZ ;  /* 0x0000a80004287890 */ /* 0x000fe4000fffe0ff */
[----:B------:R-:W-:Y:S02]  /*18c0*/  UIADD3 UR34, UPT, UPT, UR58, 0x60, URZ ;  /* 0x000000603a227890 */ /* 0x000fe4000fffe0ff */
[----:B------:R-:W-:-:S02]  /*18d0*/  UIADD3 UR32, UPT, UPT, UR4, 0xc800, URZ ;  /* 0x0000c80004207890 */ /* 0x000fc4000fffe0ff */
[----:B------:R-:W-:Y:S02]  /*18e0*/  UIADD3.X UR15, UPT, UPT, URZ, UR39, URZ, UP0, !UPT ;  /* 0x00000027ff0f7290 */ /* 0x000fe400087fe4ff */
[----:B------:R-:W-:Y:S02]  /*18f0*/  UIADD3 UR24, UPT, UPT, UR4, 0x16800, URZ ;  /* 0x0001680004187890 */ /* 0x000fe4000fffe0ff */
[----:B------:R-:W-:Y:S01]  /*1900*/  UIADD3 UR8, UPT, UPT, UR4, 0x18800, URZ ;  /* 0x0001880004087890 */ /* 0x000fe2000fffe0ff */
[----:B------:R-:W-:Y:S01]  /*1910*/  UMOV UR30, 0x0 ;  /* 0x00000000001e7882 */ /* 0x000fe20000000000 */
[----:B------:R-:W-:Y:S01]  /*1920*/  UMOV UR31, 0x10000000 ;  /* 0x10000000001f7882 */ /* 0x000fe20000000000 */
[----:B------:R-:W-:Y:S01]  /*1930*/  UMOV UR49, UR57 ;  /* 0x0000003900317c82 */ /* 0x000fe20008000000 */
[----:B------:R-:W-:Y:S01]  /*1940*/  UMOV UR51, UR59 ;  /* 0x0000003b00337c82 */ /* 0x000fe20008000000 */
[----:B------:R-:W-:Y:S01]  /*1950*/  UMOV UR52, UR60 ;  /* 0x0000003c00347c82 */ /* 0x000fe20008000000 */
[----:B------:R-:W-:Y:S01]  /*1960*/  UMOV UR41, UR57 ;  /* 0x0000003900297c82 */ /* 0x000fe20008000000 */
[----:B------:R-:W-:Y:S01]  /*1970*/  UMOV UR43, UR59 ;  /* 0x0000003b002b7c82 */ /* 0x000fe20008000000 */
[----:B------:R-:W-:Y:S01]  /*1980*/  UMOV UR44, UR60 ;  /* 0x0000003c002c7c82 */ /* 0x000fe20008000000 */
[----:B------:R-:W-:Y:S01]  /*1990*/  UTMALDG.3D [UR56], [UR6], desc[UR30] ;  /* 0x00001e38060075b4 */ /* 0x000fe20008011000 */
[----:B------:R-:W-:Y:S01]  /*19a0*/  UMOV UR33, UR57 ;  /* 0x0000003900217c82 */ /* 0x000fe20008000000 */
        /* <DEDUP_REMOVED lines=10> */
[----:B------:R-:W-:Y:S01]  /*1a50*/  UIADD3 UR16, UPT, UPT, UR4, 0x1a800, URZ ;  /* 0x0001a80004107890 */ /* 0x000fe2000fffe0ff */
[----:B------:R-:W-:Y:S01]  /*1a60*/  UMOV UR17, UR57 ;  /* 0x0000003900117c82 */ /* 0x000fe20008000000 */
[----:B------:R-:W-:Y:S01]  /*1a70*/  UMOV UR19, UR27 ;  /* 0x0000001b00137c82 */ /* 0x000fe20008000000 */
[----:B------:R-:W-:Y:S01]  /*1a80*/  UTMALDG.3D [UR40], [UR6], desc[UR30] ;  /* 0x00001e28060075b4 */ /* 0x000fe20008011000 */
[----:B------:R-:W-:Y:S01]  /*1a90*/  UMOV UR20, UR60 ;  /* 0x0000003c00147c82 */ /* 0x000fe20008000000 */
[----:B------:R-:W-:Y:S01]  /*1aa0*/  UMOV UR18, UR42 ;  /* 0x0000002a00127c82 */ /* 0x000fe20008000000 */
[----:B------:R-:W-:Y:S01]  /*1ab0*/  UTMALDG.3D [UR32], [UR6], desc[UR30] ;  /* 0x00001e20060075b4 */ /* 0x000fe20008011000 */
[----:B------:R-:W-:Y:S01]  /*1ac0*/  UTMALDG.3D [UR24], [UR14], desc[UR30] ;  /* 0x00001e180e0075b4 */ /* 0x000fe20008011000 */
[----:B------:R2:W-:Y:S01]  /*1ad0*/  UTMALDG.3D [UR8], [UR14], desc[UR30] ;  /* 0x00001e080e0075b4 */ /* 0x0005e20008011000 */
[----:B------:R1:W-:Y:S01]  /*1ae0*/  UTMALDG.3D [UR16], [UR14], desc[UR30] ;  /* 0x00001e100e0075b4 */ /* 0x0003e20008011000 */
[----:B--2---:R-:W-:Y:S01]  /*1af0*/  UIADD3 UR8, UPT, UPT, UR4, 0x1c800, URZ ;  /* 0x0001c80004087890 */ /* 0x004fe2000fffe0ff */
[----:B------:R-:W-:-:S08]  /*1b00*/  UMOV UR10, UR34 ;  /* 0x00000022000a7c82 */ /* 0x000fd00008000000 */
[----:B------:R2:W-:Y:S02]  /*1b10*/  UTMALDG.3D [UR8], [UR14], desc[UR30] ;  /* 0x00001e080e0075b4 */ /* 0x0005e40008011000 */
[----:B--2---:R-:W-:Y:S01]  /*1b20*/  NOP ;  /* 0x0000000000007918 */ /* 0x004fe20000000000 */
.L_x_26:
[----:B-1----:R-:W-:Y:S05]  /*1b30*/  BSYNC.RECONVERGENT B0 ;  /* 0x0000000000007941 */ /* 0x002fea0003800200 */
.L_x_25:
[----:B------:R-:W-:Y:S01]  /*1b40*/  UIADD3 UR22, UPT, UPT, UR22, 0x1, URZ ;  /* 0x0000000116167890 */ /* 0x000fe2000fffe0ff */
[----:B------:R-:W-:Y:S01]  /*1b50*/  UMOV UR13, UR29 ;  /* 0x0000001d000d7c82 */ /* 0x000fe20008000000 */
[----:B------:R-:W-:Y:S02]  /*1b60*/  UMOV UR21, UR37 ;  /* 0x0000002500157c82 */ /* 0x000fe40008000000 */
[----:B------:R-:W-:-:S09]  /*1b70*/  UISETP.NE.AND UP0, UPT, UR22, UR37, UPT ;  /* 0x000000251600728c */ /* 0x000fd2000bf05270 */
[----:B------:R-:W-:Y:S05]  /*1b80*/  BRA.U UP0, `(.L_x_27) ;  /* 0xfffffff900cc7547 */ /* 0x000fea000b83ffff */
.L_x_20:
[----:B------:R-:W-:Y:S01]  /*1b90*/  ULEA UR4, UR29, UR23, 0x3 ;  /* 0x000000171d047291 */ /* 0x000fe2000f8e18ff */
[----:B-1----:R-:W-:Y:S01]  /*1ba0*/  SHF.L.U32 R2, R17, 0x1f, RZ ;  /* 0x0000001f11027819 */ /* 0x002fe200000006ff */
[----:B------:R-:W-:Y:S01]  /*1bb0*/  @!P1 SYNCS.ARRIVE.TRANS64.A1T0 RZ, [UR23+0x58], RZ ;  /* 0x000058ffffff99a7 */ /* 0x000fe20008100017 */
[----:B------:R-:W-:-:S06]  /*1bc0*/  UISETP.GT.AND UP0, UPT, UR46, UR45, UPT ;  /* 0x0000002d2e00728c */ /* 0x000fcc000bf04270 */
[----:B------:R1:W1:Y:S03]  /*1bd0*/  SYNCS.PHASECHK.TRANS64.TRYWAIT P1, [UR4+0x10], R2 ;  /* 0x00001002ff0075a7 */ /* 0x0002660008021104 */
[----:B------:R-:W-:Y:S05]  /*1be0*/  BRA.U !UP0, `(.L_x_28) ;  /* 0x0000000508387547 */ /* 0x000fea000b800000 */
[----:B------:R-:W-:Y:S01]  /*1bf0*/  UIADD3 UR22, UPT, UPT, UR47, UR21, URZ ;  /* 0x000000152f167290 */ /* 0x000fe2000fffe0ff */
[----:B------:R-:W-:-:S11]  /*1c00*/  UMOV UR13, UR29 ;  /* 0x0000001d000d7c82 */ /* 0x000fd60008000000 */
.L_x_35:
[----:B------:R-:W-:Y:S01]  /*1c10*/  ULEA UR57, UR13, UR23, 0x3 ;  /* 0x000000170d397291 */ /* 0x000fe2000f8e18ff */
[----:B--2---:R-:W-:Y:S01]  /*1c20*/  @!P5 MOV R3, 0x10000 ;  /* 0x000100000003d802 */ /* 0x004fe20000000f00 */
[----:B-1----:R-:W-:Y:S10]  /*1c30*/  @P1 BRA `(.L_x_29) ;  /* 0x00000000000c1947 */ /* 0x002ff40003800000 */
[----:B------:R-:W-:-:S04]  /*1c40*/  SHF.L.U32 R4, R17, 0x1f, RZ ;  /* 0x0000001f11047819 */ /* 0x000fc800000006ff */
[----:B------:R-:W1:Y:S02]  /*1c50*/  SYNCS.PHASECHK.TRANS64.TRYWAIT P0, [UR57+0x10], R4 ;  /* 0x00001004ff0075a7 */ /* 0x000e640008001139 */
[----:B-1----:R-:W-:Y:S05]  /*1c60*/  @!P0 BRA `(.L_x_30) ;  /* 0x0000005800188947 */ /* 0x002fea0003800000 */
.L_x_29:
[----:B------:R2:W-:Y:S01]  /*1c70*/  @!P5 SYNCS.ARRIVE.TRANS64 RZ, [UR57], R3 ;  /* 0x00000003ffffd9a7 */ /* 0x0005e20008000039 */
[----:B------:R-:W-:Y:S04]  /*1c80*/  BSSY.RECONVERGENT B0, `(.L_x_31) ;  /* 0x0000003000007945 */ /* 0x000fe80003800200 */
[----:B------:R-:W-:Y:S05]  /*1c90*/  @P4 BRA `(.L_x_32) ;  /* 0x0000000000044947 */ /* 0x000fea0003800000 */
[----:B------:R-:W-:Y:S05]  /*1ca0*/  BPT.TRAP 0x1 ;  /* 0x000000040000795c */ /* 0x000fea0000300000 */
.L_x_32:
[----:B------:R-:W-:Y:S05]  /*1cb0*/  BSYNC.RECONVERGENT B0 ;  /* 0x0000000000007941 */ /* 0x000fea0003800200 */
.L_x_31:
        /* <DEDUP_REMOVED lines=60> */
.L_x_34:
[----:B-1----:R-:W-:Y:S05]  /*2080*/  BSYNC.RECONVERGENT B0 ;  /* 0x0000000000007941 */ /* 0x002fea0003800200 */
.L_x_33:
[----:B------:R-:W-:Y:S01]  /*2090*/  UIADD3 UR21, UPT, UPT, UR21, 0x1, URZ ;  /* 0x0000000115157890 */ /* 0x000fe2000fffe0ff */
[----:B------:R-:W-:-:S03]  /*20a0*/  UMOV UR13, UR29 ;  /* 0x0000001d000d7c82 */ /* 0x000fc60008000000 */
[----:B------:R-:W-:-:S09]  /*20b0*/  UISETP.NE.AND UP0, UPT, UR21, UR22, UPT ;  /* 0x000000161500728c */ /* 0x000fd2000bf05270 */
[----:B------:R-:W-:Y:S05]  /*20c0*/  BRA.U UP0, `(.L_x_35) ;  /* 0xfffffff900d07547 */ /* 0x000fea000b83ffff */
.L_x_28:
[C---:B-1----:R-:W-:Y:S01]  /*20d0*/  LEA R2, R16.reuse, UR23, 0x3 ;  /* 0x0000001710027c11 */ /* 0x042fe2000f8e18ff */
[----:B------:R-:W-:Y:S01]  /*20e0*/  NOP ;  /* 0x0000000000007918 */ /* 0x000fe20000000000 */
[----:B--2---:R-:W-:Y:S02]  /*20f0*/  SHF.L.U32 R3, R13, 0x1f, RZ ;  /* 0x0000001f0d037819 */ /* 0x004fe400000006ff */
[----:B------:R-:W-:Y:S02]  /*2100*/  LEA R4, R16, UR23, 0x4 ;  /* 0x0000001710047c11 */ /* 0x000fe4000f8e20ff */
[----:B------:R-:W1:Y:S02]  /*2110*/  SYNCS.PHASECHK.TRANS64.TRYWAIT P0, [R2+URZ+0x60], R3 ;  /* 0x00006003020075a7 */ /* 0x000e6400080011ff */
[----:B-1----:R-:W-:Y:S05]  /*2120*/  @!P0 BRA `(.L_x_36) ;  /* 0x0000005400008947 */ /* 0x002fea0003800000 */
.L_x_120:
[----:B------:R-:W2:Y:S01]  /*2130*/  LDS.128 R4, [R4+0xf0] ;  /* 0x0000f00004047984 */ /* 0x000ea20000000c00 */
[----:B---3--:R-:W-:Y:S01]  /*2140*/  ISETP.GE.AND P0, PT, R26, 0x1, PT ;  /* 0x000000011a00780c */ /* 0x008fe20003f06270 */
[----:B-1----:R-:W-:Y:S01]  /*2150*/  VIADD R2, R2, 0x70 ;  /* 0x0000007002027836 */ /* 0x002fe20000000000 */
[----:B------:R-:W-:Y:S01]  /*2160*/  @!PT LDS RZ, [RZ] ;  /* 0x00000000fffff984 */ /* 0x000fe20000000800 */
[----:B------:R-:W-:Y:S01]  /*2170*/  @!PT LDS RZ, [RZ] ;  /* 0x00000000fffff984 */ /* 0x000fe20000000800 */
[----:B------:R-:W-:Y:S01]  /*2180*/  @!PT LDS RZ, [RZ] ;  /* 0x00000000fffff984 */ /* 0x000fe20000000800 */
[----:B------:R-:W-:Y:S01]  /*2190*/  @!PT LDS RZ, [RZ] ;  /* 0x00000000fffff984 */ /* 0x000fe20000000800 */
[----:B------:R1:W-:Y:S06]  /*21a0*/  MEMBAR.ALL.CTA ;  /* 0x0000000000007992 */ /* 0x0003ec0000008000 */
[----:B-1----:R-:W1:Y:S01]  /*21b0*/  FENCE.VIEW.ASYNC.S ;  /* 0x00000000000073c6 */ /* 0x002e620000000000 */
[----:B------:R-:W-:-:S04]  /*21c0*/  PRMT R2, RZ, 0x654, R2 ;  /* 0x00000654ff027816 */ /* 0x000fc80000000002 */
[----:B-1----:R1:W-:Y:S01]  /*21d0*/  SYNCS.ARRIVE.TRANS64.RED.A1T0 RZ, [R2+URZ], RZ ;  /* 0x000000ff02ff79a7 */ /* 0x0023e200081004ff */
[----:B--2---:R-:W-:-:S13]  /*21e0*/  LOP3.LUT P2, RZ, R6, 0x1, RZ, 0xc0, !PT ;  /* 0x0000000106ff7812 */ /* 0x004fda000784c0ff */
[----:B------:R-:W-:Y:S01]  /*21f0*/  @P2 SHF.R.U32.HI R3, RZ, 0x10, R5 ;  /* 0x00000010ff032819 */ /* 0x000fe20000011605 */
[----:B------:R-:W-:Y:S01]  /*2200*/  VOTEU.ANY UP0, P2 ;  /* 0x0000000000ff7886 */ /* 0x000fe20001000100 */
[----:B------:R-:W-:Y:S02]  /*2210*/  @P2 MOV R10, R4 ;  /* 0x00000004000a2202 */ /* 0x000fe40000000f00 */
[----:B------:R-:W-:Y:S02]  /*2220*/  @P2 R2UR.BROADCAST UR4, R3 ;  /* 0x00000000030422ca */ /* 0x000fe400008e0000 */
[----:B------:R-:W-:-:S11]  /*2230*/  @P2 LOP3.LUT R9, R5, 0xffff, RZ, 0xc0, !PT ;  /* 0x0000ffff05092812 */ /* 0x000fd600078ec0ff */
[----:B------:R-:W-:Y:S01]  /*2240*/  @UP0 UMOV UR60, UR4 ;  /* 0x00000004003c0c82 */ /* 0x000fe20008000000 */
[----:B-1----:R-:W-:Y:S05]  /*2250*/  @!P0 BRA `(.L_x_37) ;  /* 0x0000000000b88947 */ /* 0x002fea0003800000 */
[----:B------:R-:W4:Y:S01]  /*2260*/  LDC.64 R4, c[0x0][0xb18] ;  /* 0x0002c600ff047b82 */ /* 0x000f220000000a00 */
[----:B------:R-:W-:-:S07]  /*2270*/  ISETP.NE.AND P3, PT, R26, 0x1, PT ;  /* 0x000000011a00780c */ /* 0x000fce0003f65270 */
[----:B------:R-:W1:Y:S08]  /*2280*/  LDC.64 R6, c[0x0][0xb10] ;  /* 0x0002c400ff067b82 */ /* 0x000e700000000a00 */
[----:B------:R-:W2:Y:S08]  /*2290*/  LDC R14, c[0x0][0xb20] ;  /* 0x0002c800ff0e7b82 */ /* 0x000eb00000000800 */
[----:B------:R-:W3:Y:S01]  /*22a0*/  LDC R15, c[0x0][0xb0c] ;  /* 0x0002c300ff0f7b82 */ /* 0x000ee20000000800 */
[----:B----4-:R-:W-:Y:S01]  /*22b0*/  IMAD.HI.U32 R19, R0, R5, RZ ;  /* 0x0000000500137227 */ /* 0x010fe200078e00ff */
[----:B------:R-:W-:-:S03]  /*22c0*/  ISETP.NE.AND P0, PT, R4, 0x1, PT ;  /* 0x000000010400780c */ /* 0x000fc60003f05270 */
[----:B------:R-:W-:-:S03]  /*22d0*/  IMAD.HI.U32 R5, R9, R5, RZ ;  /* 0x0000000509057227 */ /* 0x000fc600078e00ff */
[----:B------:R-:W4:Y:S01]  /*22e0*/  LDC.64 R2, c[0x0][0xb28] ;  /* 0x0002ca00ff027b82 */ /* 0x000f220000000a00 */
[----:B-1----:R-:W-:-:S04]  /*22f0*/  IMAD.HI.U32 R20, R8, R6, RZ ;  /* 0x0000000608147227 */ /* 0x002fc800078e00ff */
[----:B------:R-:W-:Y:S01]  /*2300*/  IMAD.HI.U32 R21, R10, R6, RZ ;  /* 0x000000060a157227 */ /* 0x000fe200078e00ff */
[----:B------:R-:W-:Y:S02]  /*2310*/  SHF.R.U32.HI R20, RZ, R7, R20 ;  /* 0x00000007ff147219 */ /* 0x000fe40000011614 */
[-C--:B--2---:R-:W-:Y:S02]  /*2320*/  SHF.R.U32.HI R19, RZ, R14.reuse, R19 ;  /* 0x0000000eff137219 */ /* 0x084fe40000011613 */
[----:B------:R-:W-:Y:S02]  /*2330*/  SHF.R.U32.HI R5, RZ, R14, R5 ;  /* 0x0000000eff057219 */ /* 0x000fe40000011605 */
[----:B------:R-:W-:Y:S02]  /*2340*/  SEL R19, R0, R19, !P0 ;  /* 0x0000001300137207 */ /* 0x000fe40004000000 */
[----:B------:R-:W-:Y:S02]  /*2350*/  SHF.R.U32.HI R21, RZ, R7, R21 ;  /* 0x00000007ff157219 */ /* 0x000fe40000011615 */
[----:B---3--:R-:W-:-:S02]  /*2360*/  ISETP.NE.AND P1, PT, R15, 0x1, PT ;  /* 0x000000010f00780c */ /* 0x008fc40003f25270 */
[----:B------:R-:W-:Y:S02]  /*2370*/  SEL R5, R9, R5, !P0 ;  /* 0x0000000509057207 */ /* 0x000fe40004000000 */
[----:B------:R-:W-:Y:S02]  /*2380*/  SEL R20, R8, R20, !P1 ;  /* 0x0000001408147207 */ /* 0x000fe40004800000 */
[----:B------:R-:W-:Y:S01]  /*2390*/  SEL R21, R10, R21, !P1 ;  /* 0x000000150a157207 */ /* 0x000fe20004800000 */
[----:B----4-:R-:W-:-:S04]  /*23a0*/  IMAD.HI.U32 R18, R19, R2, RZ ;  /* 0x0000000213127227 */ /* 0x010fc800078e00ff */
        /* <DEDUP_REMOVED lines=10> */
[----:B------:R-:W-:-:S04]  /*2450*/  @!P0 IMAD.HI.U32 R7, R21, R2, RZ ;  /* 0x0000000215078227 */ /* 0x000fc800078e00ff */
[----:B------:R-:W-:Y:S01]  /*2460*/  IMAD.MOV R2, RZ, RZ, -R6 ;  /* 0x000000ffff027224 */ /* 0x000fe200078e0a06 */
[----:B------:R-:W-:Y:S02]  /*2470*/  @!P0 SHF.R.U32.HI R3, RZ, R3, R7 ;  /* 0x00000003ff038219 */ /* 0x000fe40000011607 */
[----:B------:R-:W-:Y:S01]  /*2480*/  IADD3 R7, PT, PT, -R5, RZ, RZ ;  /* 0x000000ff05077210 */ /* 0x000fe20007ffe1ff */
[----:B------:R-:W-:Y:S01]  /*2490*/  IMAD R2, R26, R2, R5 ;  /* 0x000000021a027224 */ /* 0x000fe200078e0205 */
        /* <DEDUP_REMOVED lines=10> */
.L_x_37:
[----:B------:R-:W1:Y:S02]  /*2540*/  LDCU UR4, c[0x0][0xb30] ;  /* 0x00016600ff0477ac */ /* 0x000e640008000800 */
[----:B-1----:R-:W-:-:S09]  /*2550*/  UISETP.NE.AND UP0, UPT, UR4, 0x1, UPT ;  /* 0x000000010400788c */ /* 0x002fd2000bf05270 */
[----:B------:R-:W-:Y:S05]  /*2560*/  BRA.U UP0, `(.L_x_38) ;  /* 0x0000000100407547 */ /* 0x000fea000b800000 */
[----:B------:R-:W1:Y:S08]  /*2570*/  LDC.64 R4, c[0x0][0xb10] ;  /* 0x0002c400ff047b82 */ /* 0x000e700000000a00 */
[----:B------:R-:W2:Y:S08]  /*2580*/  LDC.64 R2, c[0x0][0xb18] ;  /* 0x0002c600ff027b82 */ /* 0x000eb00000000a00 */
[----:B------:R-:W3:Y:S08]  /*2590*/  LDC R6, c[0x0][0xb20] ;  /* 0x0002c800ff067b82 */ /* 0x000ef00000000800 */
[----:B------:R-:W4:Y:S01]  /*25a0*/  LDC R7, c[0x0][0xb0c] ;  /* 0x0002c300ff077b82 */ /* 0x000f220000000800 */
[----:B-1----:R-:W-:-:S05]  /*25b0*/  IMAD.HI.U32 R4, R10, R4, RZ ;  /* 0x000000040a047227 */ /* 0x002fca00078e00ff */
[----:B------:R-:W-:Y:S01]  /*25c0*/  SHF.R.U32.HI R4, RZ, R5, R4 ;  /* 0x00000005ff047219 */ /* 0x000fe20000011604 */
[----:B--2---:R-:W-:Y:S01]  /*25d0*/  IMAD.HI.U32 R3, R9, R3, RZ ;  /* 0x0000000309037227 */ /* 0x004fe200078e00ff */
[----:B------:R-:W-:-:S04]  /*25e0*/  ISETP.NE.AND P0, PT, R2, 0x1, PT ;  /* 0x000000010200780c */ /* 0x000fc80003f05270 */
[----:B---3--:R-:W-:-:S04]  /*25f0*/  SHF.R.U32.HI R3, RZ, R6, R3 ;  /* 0x00000006ff037219 */ /* 0x008fc80000011603 */
[----:B------:R-:W-:Y:S02]  /*2600*/  SEL R3, R9, R3, !P0 ;  /* 0x0000000309037207 */ /* 0x000fe40004000000 */
[----:B----4-:R-:W-:-:S04]  /*2610*/  ISETP.NE.AND P1, PT, R7, 0x1, PT ;  /* 0x000000010700780c */ /* 0x010fc80003f25270 */
[----:B------:R-:W-:-:S05]  /*2620*/  SEL R4, R10, R4, !P1 ;  /* 0x000000040a047207 */ /* 0x000fca0004800000 */
[----:B------:R-:W-:Y:S02]  /*2630*/  IMAD.IADD R5, R3, 0x1, -R4 ;  /* 0x0000000103057824 */ /* 0x000fe400078e0a04 */
[----:B------:R-:W-:Y:S02]  /*2640*/  IMAD.IADD R3, R4, 0x1, -R3 ;  /* 0x0000000104037824 */ /* 0x000fe400078e0a03 */
[----:B------:R-:W-:Y:S02]  /*2650*/  IMAD R10, R5, R7, R10 ;  /* 0x00000007050a7224 */ /* 0x000fe400078e020a */
[----:B------:R-:W-:-:S07]  /*2660*/  IMAD R9, R3, R2, R9 ;  /* 0x0000000203097224 */ /* 0x000fce00078e0209 */
.L_x_38:
[----:B------:R-:W-:Y:S01]  /*2670*/  VIADD R16, R16, 0x1 ;  /* 0x0000000110107836 */ /* 0x000fe20000000000 */
[----:B------:R-:W-:Y:S01]  /*2680*/  PLOP3.LUT P1, PT, PT, PT, PT, 0x80, 0x8 ;  /* 0x000000000008781c */ /* 0x000fe20003f2f070 */
[----:B------:R-:W-:Y:S02]  /*2690*/  IMAD.IADD R15, R10, 0x1, R63 ;  /* 0x000000010a0f7824 */ /* 0x000fe400078e023f */
[----:B------:R-:W-:Y:S01]  /*26a0*/  IMAD.IADD R14, R9, 0x1, R62 ;  /* 0x00000001090e7824 */ /* 0x000fe200078e023e */
[----:B------:R-:W-:-:S04]  /*26b0*/  ISETP.NE.AND P0, PT, R16, 0x2, PT ;  /* 0x000000021000780c */ /* 0x000fc80003f05270 */
[----:B------:R-:W-:Y:S02]  /*26c0*/  SEL R2, RZ, 0x1, P0 ;  /* 0x00000001ff027807 */ /* 0x000fe40000000000 */
[----:B------:R-:W-:Y:S02]  /*26d0*/  SEL R16, R16, RZ, P0 ;  /* 0x000000ff10107207 */ /* 0x000fe40000000000 */
[----:B------:R-:W-:Y:S01]  /*26e0*/  LOP3.LUT R13, R13, R2, RZ, 0x3c, !PT ;  /* 0x000000020d0d7212 */ /* 0x000fe200078e3cff */
[----:B------:R-:W-:Y:S06]  /*26f0*/  @P2 BRA `(.L_x_39) ;  /* 0xffffffec00782947 */ /* 0x000fec000383ffff */
[----:B------:R-:W-:Y:S01]  /*2700*/  UIADD3 UR23, UPT, UPT, UR23, 0x10, URZ ;  /* 0x0000001017177890 */ /* 0x000fe2000fffe0ff */
[----:B------:R-:W-:-:S03]  /*2710*/  SHF.L.U32 R2, R17, 0x1f, RZ ;  /* 0x0000001f11027819 */ /* 0x000fc600000006ff */
[----:B------:R-:W-:-:S09]  /*2720*/  ULEA UR4, UR29, UR23, 0x3 ;  /* 0x000000171d047291 */ /* 0x000fd2000f8e18ff */
[----:B------:R-:W1:Y:S02]  /*2730*/  SYNCS.PHASECHK.TRANS64.TRYWAIT P0, [UR4], R2 ;  /* 0x00000002ff0075a7 */ /* 0x000e640008001104 */
[----:B-1----:R-:W-:Y:S05]  /*2740*/  @!P0 BRA `(.L_x_40) ;  /* 0x0000004c008c8947 */ /* 0x002fea0003800000 */
.L_x_122:
[----:B------:R-:W-:-:S04]  /*2750*/  UIADD3 UR4, UPT, UPT, UR29, 0x1, URZ ;  /* 0x000000011d047890 */ /* 0x000fc8000fffe0ff */
[----:B------:R-:W-:-:S04]  /*2760*/  UISETP.NE.AND UP0, UPT, UR4, 0x2, UPT ;  /* 0x000000020400788c */ /* 0x000fc8000bf05270 */
[----:B------:R-:W-:Y:S02]  /*2770*/  USEL UR5, URZ, 0x1, UP0 ;  /* 0x00000001ff057887 */ /* 0x000fe40008000000 */
[----:B------:R-:W-:-:S04]  /*2780*/  USEL UR4, UR4, URZ, UP0 ;  /* 0x000000ff04047287 */ /* 0x000fc80008000000 */
[----:B------:R-:W-:Y:S01]  /*2790*/  ULEA UR4, UR4, UR23, 0x3 ;  /* 0x0000001704047291 */ /* 0x000fe2000f8e18ff */
[----:B-1----:R-:W-:-:S04]  /*27a0*/  LOP3.LUT R2, R17, UR5, RZ, 0x3c, !PT ;  /* 0x0000000511027c12 */ /* 0x002fc8000f8e3cff */
[----:B------:R-:W-:Y:S01]  /*27b0*/  SHF.L.U32 R2, R2, 0x1f, RZ ;  /* 0x0000001f02027819 */ /* 0x000fe200000006ff */
[----:B----4-:R-:W-:-:S07]  /*27c0*/  IMAD.U32 R0, RZ, RZ, UR4 ;  /* 0x00000004ff007e24 */ /* 0x010fce000f8e00ff */
.L_x_41:
[----:B-1----:R1:W2:Y:S02]  /*27d0*/  SYNCS.PHASECHK.TRANS64.TRYWAIT P0, [R0+URZ], R2 ;  /* 0x00000002000075a7 */ /* 0x0022a400080011ff */
[----:B--2---:R-:W-:Y:S05]  /*27e0*/  @!P0 NANOSLEEP.SYNCS 0x989680 ;  /* 0x009896800000895d */ /* 0x004fea0003900000 */
[----:B------:R-:W2:Y:S02]  /*27f0*/  @!P0 SYNCS.PHASECHK.TRANS64 P0, [R0+URZ], R2 ;  /* 0x00000002000085a7 */ /* 0x000ea400080010ff */
[----:B--2---:R-:W-:Y:S05]  /*2800*/  @P0 EXIT ;  /* 0x000000000000094d */ /* 0x004fea0003800000 */
[----:B------:R-:W-:Y:S05]  /*2810*/  BRA `(.L_x_41) ;  /* 0xfffffffc00ec7947 */ /* 0x000fea000383ffff */
.L_x_17:
[----:B------:R-:W-:-:S04]  /*2820*/  UISETP.NE.AND UP1, UPT, UR53, URZ, UPT ;  /* 0x000000ff3500728c */ /* 0x000fc8000bf25270 */
[----:B------:R-:W-:-:S09]  /*2830*/  UISETP.NE.OR UP1, UPT, UR10, 0x1, UP1 ;  /* 0x000000010a00788c */ /* 0x000fd20008f25670 */
[----:B------:R-:W-:Y:S05]  /*2840*/  BRA.U UP1, `(.L_x_42) ;  /* 0x0000000501487547 */ /* 0x000fea000b800000 */
[----:B------:R-:W-:Y:S01]  /*2850*/  ISETP.NE.AND P2, PT, R2, RZ, PT ;  /* 0x000000ff0200720c */ /* 0x000fe20003f45270 */
[----:B------:R-:W-:Y:S01]  /*2860*/  IMAD.MOV.U32 R12, RZ, RZ, 0x1 ;  /* 0x00000001ff0c7424 */ /* 0x000fe200078e00ff */
[----:B------:R-:W-:Y:S02]  /*2870*/  CS2R R10, SRZ ;  /* 0x00000000000a7805 */ /* 0x000fe4000001ff00 */
[----:B------:R-:W-:Y:S01]  /*2880*/  CS2R R8, SRZ ;  /* 0x0000000000087805 */ /* 0x000fe2000001ff00 */
[----:B------:R-:W-:Y:S01]  /*2890*/  UMOV UR6, 0x400 ;  /* 0x0000040000067882 */ /* 0x000fe20000000000 */
[----:B------:R-:W-:Y:S01]  /*28a0*/  UMOV UR5, URZ ;  /* 0x000000ff00057c82 */ /* 0x000fe20008000000 */
[----:B------:R-:W-:-:S12]  /*28b0*/  ULEA UR6, UR53, UR6, 0x18 ;  /* 0x0000000635067291 */ /* 0x000fd8000f8ec0ff */
.L_x_46:
[----:B------:R-:W-:Y:S02]  /*28c0*/  LEA R0, R8, UR6, 0x3 ;  /* 0x0000000608007c11 */ /* 0x000fe4000f8e18ff */
[----:B------:R-:W-:-:S03]  /*28d0*/  SHF.L.U32 R4, R9, 0x1f, RZ ;  /* 0x0000001f09047819 */ /* 0x000fc600000006ff */
[----:B------:R-:W-:Y:S01]  /*28e0*/  VIADD R5, R0, 0xd0 ;  /* 0x000000d000057836 */ /* 0x000fe20000000000 */
[----:B------:R-:W1:Y:S02]  /*28f0*/  SYNCS.PHASECHK.TRANS64.TRYWAIT P0, [R0+URZ+0xc0], R4 ;  /* 0x0000c004000075a7 */ /* 0x000e6400080011ff */
[----:B-1----:R-:W-:Y:S05]  /*2900*/  @!P0 BRA `(.L_x_43) ;  /* 0x0000004c00348947 */ /* 0x002fea0003800000 */
.L_x_123:
[----:B------:R-:W-:Y:S01]  /*2910*/  ULEA UR4, UR5, UR6, 0x3 ;  /* 0x0000000605047291 */ /* 0x000fe2000f8e18ff */
[----:B-1----:R-:W-:Y:S01]  /*2920*/  PRMT R0, RZ, 0x654, R5 ;  /* 0x00000654ff007816 */ /* 0x002fe20000000005 */
[----:B------:R-:W-:Y:S01]  /*2930*/  @!P2 IMAD.MOV.U32 R4, RZ, RZ, 0x10 ;  /* 0x00000010ff04a424 */ /* 0x000fe200078e00ff */
[----:B------:R-:W-:Y:S01]  /*2940*/  SHF.L.U32 R5, R12, 0x1f, RZ ;  /* 0x0000001f0c057819 */ /* 0x000fe200000006ff */
[----:B------:R-:W-:Y:S01]  /*2950*/  UIADD3 UR7, UPT, UPT, UR4, 0x60, URZ ;  /* 0x0000006004077890 */ /* 0x000fe2000fffe0ff */
[----:B------:R1:W-:Y:S05]  /*2960*/  SYNCS.ARRIVE.TRANS64.RED.A1T0 RZ, [R0+URZ], RZ ;  /* 0x000000ff00ff79a7 */ /* 0x0003ea00081004ff */
[----:B------:R-:W-:Y:S01]  /*2970*/  IMAD.U32 R6, RZ, RZ, UR7 ;  /* 0x00000007ff067e24 */ /* 0x000fe2000f8e00ff */
[----:B------:R-:W2:Y:S04]  /*2980*/  SYNCS.PHASECHK.TRANS64.TRYWAIT P0, [UR4+0x70], R5 ;  /* 0x00007005ff0075a7 */ /* 0x000ea80008001104 */
[----:B------:R-:W-:Y:S01]  /*2990*/  PRMT R6, R2, 0x654, R6 ;  /* 0x0000065402067816 */ /* 0x000fe20000000006 */
[----:B-12---:R-:W-:Y:S06]  /*29a0*/  @!P0 BRA `(.L_x_44) ;  /* 0x0000004c00208947 */ /* 0x006fec0003800000 */
.L_x_125:
[----:B------:R-:W-:Y:S01]  /*29b0*/  ULEA UR8, UR5, UR6, 0x4 ;  /* 0x0000000605087291 */ /* 0x000fe2000f8e20ff */
[----:B------:R-:W-:Y:S01]  /*29c0*/  SEL R3, R6, R3, !P2 ;  /* 0x0000000306037207 */ /* 0x000fe20005000000 */
[----:B------:R-:W-:Y:S01]  /*29d0*/  UIADD3 UR9, UPT, UPT, UR4, 0x60, URZ ;  /* 0x0000006004097890 */ /* 0x000fe2000fffe0ff */
[----:B-1----:R-:W-:Y:S01]  /*29e0*/  LEA R0, R11, UR6, 0x3 ;  /* 0x000000060b007c11 */ /* 0x002fe2000f8e18ff */
[----:B------:R-:W-:Y:S01]  /*29f0*/  UIADD3 UR8, UPT, UPT, UR8, 0xf0, URZ ;  /* 0x000000f008087890 */ /* 0x000fe2000fffe0ff */
[----:B------:R1:W-:Y:S01]  /*2a00*/  @!P2 SYNCS.ARRIVE.TRANS64.RED RZ, [R3+URZ], R4 ;  /* 0x0000000403ffa9a7 */ /* 0x0003e200080004ff */
[----:B------:R-:W-:Y:S01]  /*2a10*/  UIADD3 UR4, UPT, UPT, UR5, 0x1, URZ ;  /* 0x0000000105047890 */ /* 0x000fe2000fffe0ff */
[----:B------:R-:W-:-:S03]  /*2a20*/  VIADD R8, R8, 0x1 ;  /* 0x0000000108087836 */ /* 0x000fc60000000000 */
[----:B------:R-:W-:Y:S02]  /*2a30*/  UISETP.NE.AND UP0, UPT, UR4, 0x2, UPT ;  /* 0x000000020400788c */ /* 0x000fe4000bf05270 */
[----:B------:R-:W-:Y:S01]  /*2a40*/  ISETP.NE.AND P0, PT, R8, 0x2, PT ;  /* 0x000000020800780c */ /* 0x000fe20003f05270 */
[----:B------:R-:W-:Y:S06]  /*2a50*/  UGETNEXTWORKID.BROADCAST [UR8], [UR9] ;  /* 0x00000000080073ca */ /* 0x000fec0008000100 */
[----:B------:R-:W-:Y:S02]  /*2a60*/  USEL UR7, URZ, 0x1, UP0 ;  /* 0x00000001ff077887 */ /* 0x000fe40008000000 */
[----:B------:R-:W-:-:S04]  /*2a70*/  USEL UR5, UR4, URZ, UP0 ;  /* 0x000000ff04057287 */ /* 0x000fc80008000000 */
[----:B------:R-:W-:Y:S02]  /*2a80*/  LOP3.LUT R12, R12, UR7, RZ, 0x3c, !PT ;  /* 0x000000070c0c7c12 */ /* 0x000fe4000f8e3cff */
[----:B-1----:R-:W-:-:S04]  /*2a90*/  SHF.L.U32 R4, R10, 0x1f, RZ ;  /* 0x0000001f0a047819 */ /* 0x002fc800000006ff */
[----:B------:R-:W1:Y:S02]  /*2aa0*/  SYNCS.PHASECHK.TRANS64.TRYWAIT P1, [R0+URZ+0x60], R4 ;  /* 0x00006004000075a7 */ /* 0x000e6400080211ff */
[----:B-1----:R-:W-:Y:S05]  /*2ab0*/  @!P1 BRA `(.L_x_45) ;  /* 0x0000004800f49947 */ /* 0x002fea0003800000 */
.L_x_126:
[C---:B-1----:R-:W-:Y:S01]  /*2ac0*/  LEA R4, R11.reuse, UR6, 0x4 ;  /* 0x000000060b047c11 */ /* 0x042fe2000f8e20ff */
[----:B------:R-:W-:Y:S01]  /*2ad0*/  VIADD R0, R0, 0x70 ;  /* 0x0000007000007836 */ /* 0x000fe20000000000 */
[----:B------:R-:W-:Y:S01]  /*2ae0*/  SEL R8, R8, RZ, P0 ;  /* 0x000000ff08087207 */ /* 0x000fe20000000000 */
[----:B------:R-:W-:-:S03]  /*2af0*/  VIADD R11, R11, 0x1 ;  /* 0x000000010b0b7836 */ /* 0x000fc60000000000 */
[----:B------:R-:W1:Y:S01]  /*2b00*/  LDS.128 R4, [R4+0xf0] ;  /* 0x0000f00004047984 */ /* 0x000e620000000c00 */
[----:B------:R-:W-:Y:S02]  /*2b10*/  PRMT R0, RZ, 0x654, R0 ;  /* 0x00000654ff007816 */ /* 0x000fe40000000000 */
[C---:B------:R-:W-:Y:S01]  /*2b20*/  ISETP.NE.AND P1, PT, R11.reuse, 0x2, PT ;  /* 0x000000020b00780c */ /* 0x040fe20003f25270 */
[----:B------:R-:W-:Y:S01]  /*2b30*/  @!PT LDS RZ, [RZ] ;  /* 0x00000000fffff984 */ /* 0x000fe20000000800 */
[----:B------:R-:W-:Y:S01]  /*2b40*/  @!PT LDS RZ, [RZ] ;  /* 0x00000000fffff984 */ /* 0x000fe20000000800 */
[----:B------:R-:W-:Y:S01]  /*2b50*/  @!PT LDS RZ, [RZ] ;  /* 0x00000000fffff984 */ /* 0x000fe20000000800 */
[----:B------:R-:W-:Y:S01]  /*2b60*/  @!PT LDS RZ, [RZ] ;  /* 0x00000000fffff984 */ /* 0x000fe20000000800 */
[----:B------:R2:W-:Y:S06]  /*2b70*/  MEMBAR.ALL.CTA ;  /* 0x0000000000007992 */ /* 0x0005ec0000008000 */
[----:B--2---:R-:W2:Y:S01]  /*2b80*/  FENCE.VIEW.ASYNC.S ;  /* 0x00000000000073c6 */ /* 0x004ea20000000000 */
[----:B------:R-:W-:Y:S01]  /*2b90*/  SEL R11, R11, RZ, P1 ;  /* 0x000000ff0b0b7207 */ /* 0x000fe20000800000 */
[----:B--2---:R2:W-:Y:S01]  /*2ba0*/  SYNCS.ARRIVE.TRANS64.RED.A1T0 RZ, [R0+URZ], RZ ;  /* 0x000000ff00ff79a7 */ /* 0x0045e200081004ff */
[----:B-1----:R-:W-:-:S02]  /*2bb0*/  LOP3.LUT P3, RZ, R6, 0x1, RZ, 0xc0, !PT ;  /* 0x0000000106ff7812 */ /* 0x002fc4000786c0ff */
[----:B------:R-:W-:-:S04]  /*2bc0*/  SEL R4, RZ, 0x1, P1 ;  /* 0x00000001ff047807 */ /* 0x000fc80000800000 */
[----:B------:R-:W-:Y:S02]  /*2bd0*/  LOP3.LUT R10, R10, R4, RZ, 0x3c, !PT ;  /* 0x000000040a0a7212 */ /* 0x000fe400078e3cff */
[----:B--2---:R-:W-:-:S04]  /*2be0*/  SEL R0, RZ, 0x1, P0 ;  /* 0x00000001ff007807 */ /* 0x004fc80000000000 */
[----:B------:R-:W-:Y:S01]  /*2bf0*/  LOP3.LUT R9, R9, R0, RZ, 0x3c, !PT ;  /* 0x0000000009097212 */ /* 0x000fe200078e3cff */
[----:B------:R-:W-:Y:S06]  /*2c00*/  @P3 BRA `(.L_x_46) ;  /* 0xfffffffc002c3947 */ /* 0x000fec000383ffff */
[----:B------:R-:W-:Y:S01]  /*2c10*/  ULEA UR4, UR5, UR6, 0x3 ;  /* 0x0000000605047291 */ /* 0x000fe2000f8e18ff */
[----:B------:R-:W-:-:S08]  /*2c20*/  SHF.L.U32 R2, R12, 0x1f, RZ ;  /* 0x0000001f0c027819 */ /* 0x000fd000000006ff */
[----:B------:R-:W1:Y:S02]  /*2c30*/  SYNCS.PHASECHK.TRANS64 P0, [UR4+0x70], R2 ;  /* 0x00007002ff0075a7 */ /* 0x000e640008001004 */
[----:B-1----:R-:W-:Y:S05]  /*2c40*/  @P0 BRA `(.L_x_47) ;  /* 0x0000000000080947 */ /* 0x002fea0003800000 */
[----:B------:R-:W1:Y:S02]  /*2c50*/  SYNCS.PHASECHK.TRANS64.TRYWAIT P0, [UR4+0x70], R2 ;  /* 0x00007002ff0075a7 */ /* 0x000e640008001104 */
[----:B-1----:R-:W-:Y:S05]  /*2c60*/  @!P0 BRA `(.L_x_48) ;  /* 0x00000048009c8947 */ /* 0x002fea0003800000 */
.L_x_47:
[----:B------:R-:W-:-:S04]  /*2c70*/  UIADD3 UR7, UPT, UPT, UR5, 0x1, URZ ;  /* 0x0000000105077890 */ /* 0x000fc8000fffe0ff */
[----:B------:R-:W-:-:S04]  /*2c80*/  UISETP.NE.AND UP0, UPT, UR7, 0x2, UPT ;  /* 0x000000020700788c */ /* 0x000fc8000bf05270 */
[----:B------:R-:W-:Y:S02]  /*2c90*/  USEL UR8, URZ, 0x1, UP0 ;  /* 0x00000001ff087887 */ /* 0x000fe40008000000 */
[----:B------:R-:W-:-:S04]  /*2ca0*/  USEL UR7, UR7, URZ, UP0 ;  /* 0x000000ff07077287 */ /* 0x000fc80008000000 */
[----:B------:R-:W-:Y:S01]  /*2cb0*/  ULEA UR7, UR7, UR6, 0x3 ;  /* 0x0000000607077291 */ /* 0x000fe2000f8e18ff */
[----:B-1----:R-:W-:-:S04]  /*2cc0*/  LOP3.LUT R2, R12, UR8, RZ, 0x3c, !PT ;  /* 0x000000080c027c12 */ /* 0x002fc8000f8e3cff */
[----:B------:R-:W-:-:S04]  /*2cd0*/  SHF.L.U32 R0, R2, 0x1f, RZ ;  /* 0x0000001f02007819 */ /* 0x000fc800000006ff */
[----:B------:R-:W1:Y:S02]  /*2ce0*/  SYNCS.PHASECHK.TRANS64 P0, [UR7+0x70], R0 ;  /* 0x00007000ff0075a7 */ /* 0x000e640008001007 */
[----:B-1----:R-:W-:Y:S05]  /*2cf0*/  @P0 EXIT ;  /* 0x000000000000094d */ /* 0x002fea0003800000 */
[----:B------:R-:W-:Y:S02]  /*2d00*/  SHF.L.U32 R2, R2, 0x1f, RZ ;  /* 0x0000001f02027819 */ /* 0x000fe400000006ff */
[----:B------:R-:W-:-:S07]  /*2d10*/  MOV R0, UR7 ;  /* 0x0000000700007c02 */ /* 0x000fce0008000f00 */
.L_x_49:
[----:B-1----:R1:W2:Y:S02]  /*2d20*/  SYNCS.PHASECHK.TRANS64.TRYWAIT P0, [R0+URZ+0x70], R2 ;  /* 0x00007002000075a7 */ /* 0x0022a400080011ff */
[----:B--2---:R-:W-:Y:S05]  /*2d30*/  @!P0 NANOSLEEP.SYNCS 0x989680 ;  /* 0x009896800000895d */ /* 0x004fea0003900000 */
[----:B------:R-:W2:Y:S02]  /*2d40*/  @!P0 SYNCS.PHASECHK.TRANS64 P0, [R0+URZ+0x70], R2 ;  /* 0x00007002000085a7 */ /* 0x000ea400080010ff */
[----:B--2---:R-:W-:Y:S05]  /*2d50*/  @P0 EXIT ;  /* 0x000000000000094d */ /* 0x004fea0003800000 */
[----:B------:R-:W-:Y:S05]  /*2d60*/  BRA `(.L_x_49) ;  /* 0xfffffffc00ec7947 */ /* 0x000fea000383ffff */
.L_x_42:
[----:B------:R-:W-:-:S09]  /*2d70*/  UISETP.NE.AND UP1, UPT, UR10, URZ, UPT ;  /* 0x000000ff0a00728c */ /* 0x000fd2000bf25270 */
[----:B------:R-:W-:Y:S05]  /*2d80*/  BRA.U UP1, `(.L_x_50) ;  /* 0x0000001101f47547 */ /* 0x000fea000b800000 */
[----:B------:R-:W-:Y:S01]  /*2d90*/  UMOV UR4, 0x40 ;  /* 0x0000004000047882 */ /* 0x000fe20000000000 */
[----:B------:R-:W-:Y:S01]  /*2da0*/  NOP ;  /* 0x0000000000007918 */ /* 0x000fe20000000000 */
[----:B------:R-:W-:Y:S01]  /*2db0*/  ULEA UR5, UR53, UR4, 0x18 ;  /* 0x0000000435057291 */ /* 0x000fe2000f8ec0ff */
[----:B------:R-:W-:Y:S02]  /*2dc0*/  UMOV UR6, 0x400 ;  /* 0x0000040000067882 */ /* 0x000fe40000000000 */
[----:B------:R-:W-:-:S06]  /*2dd0*/  ULEA UR6, UR53, UR6, 0x18 ;  /* 0x0000000635067291 */ /* 0x000fcc000f8ec0ff */
[----:B------:R-:W1:Y:S02]  /*2de0*/  LDS.U8 R0, [UR5+0x1c] ;  /* 0x00001c05ff007984 */ /* 0x000e640008000000 */
[----:B-1----:R-:W-:-:S13]  /*2df0*/  ISETP.NE.AND P0, PT, R0, RZ, PT ;  /* 0x000000ff0000720c */ /* 0x002fda0003f05270 */
[----:B------:R-:W-:Y:S05]  /*2e00*/  @P0 BRA `(.L_x_51) ;  /* 0x0000000000580947 */ /* 0x000fea0003800000 */
[----:B------:R-:W-:-:S13]  /*2e10*/  ELECT P0, URZ, PT ;  /* 0x0000000000ff782f */ /* 0x000fda0003800000 */
[----:B------:R-:W-:Y:S05]  /*2e20*/  @!P0 BRA `(.L_x_52) ;  /* 0x0000000000608947 */ /* 0x000fea0003800000 */
[----:B------:R-:W-:Y:S01]  /*2e30*/  UMOV UR4, 0x10 ;  /* 0x0000001000047882 */ /* 0x000fe20000000000 */
[----:B------:R-:W-:Y:S01]  /*2e40*/  HFMA2 R0, -RZ, RZ, 0, 5.9604644775390625e-08 ;  /* 0x00000001ff007431 */ /* 0x000fe200000001ff */
[----:B------:R-:W-:-:S03]  /*2e50*/  MOV R2, 0xffff ;  /* 0x0000ffff00027802 */ /* 0x000fc60000000f00 */
[----:B------:R-:W-:Y:S04]  /*2e60*/  DEPBAR.LE SB1, 0x36 ;  /* 0x00009d800000791a */ /* 0x000fe80000000000 */
[----:B------:R-:W1:Y:S02]  /*2e70*/  UTCATOMSWS.FIND_AND_SET.ALIGN UP0, UR4, UR4 ;  /* 0x00000004000475e3 */ /* 0x000e640008000800 */
[----:B-1----:R-:W-:Y:S01]  /*2e80*/  MOV R3, UR4 ;  /* 0x0000000400037c02 */ /* 0x002fe20008000f00 */
[----:B------:R-:W-:Y:S06]  /*2e90*/  BRA.U UP0, `(.L_x_53) ;  /* 0x0000000100187547 */ /* 0x000fec000b800000 */
.L_x_54:
[----:B------:R-:W-:Y:S05]  /*2ea0*/  NANOSLEEP 0x64 ;  /* 0x000000640000795d */ /* 0x000fea0003800000 */
[----:B------:R-:W-:-:S05]  /*2eb0*/  UMOV UR4, 0x10 ;  /* 0x0000001000047882 */ /* 0x000fca0000000000 */
[----:B------:R-:W-:Y:S04]  /*2ec0*/  DEPBAR.LE SB1, 0x36 ;  /* 0x00009d800000791a */ /* 0x000fe80000000000 */
[----:B------:R-:W1:Y:S02]  /*2ed0*/  UTCATOMSWS.FIND_AND_SET.ALIGN UP0, UR4, UR4 ;  /* 0x00000004000475e3 */ /* 0x000e640008000800 */
[----:B-1----:R-:W-:Y:S01]  /*2ee0*/  MOV R3, UR4 ;  /* 0x0000000400037c02 */ /* 0x002fe20008000f00 */
[----:B------:R-:W-:Y:S05]  /*2ef0*/  BRA.U !UP0, `(.L_x_54) ;  /* 0xfffffffd08e87547 */ /* 0x000fea000b83ffff */
.L_x_53:
[-C--:B------:R-:W-:Y:S02]  /*2f00*/  SHF.L.U32 R2, R2, R3.reuse, RZ ;  /* 0x0000000302027219 */ /* 0x080fe400000006ff */
[----:B------:R-:W-:Y:S01]  /*2f10*/  SHF.L.U32 R0, R0, R3, RZ ;  /* 0x0000000300007219 */ /* 0x000fe200000006ff */
[----:B------:R-:W-:Y:S02]  /*2f20*/  IMAD.SHL.U32 R3, R3, 0x20, RZ ;  /* 0x0000002003037824 */ /* 0x000fe400078e00ff */
[----:B------:R1:W-:Y:S04]  /*2f30*/  ATOMS.OR RZ, [UR5+0x14], R2 ;  /* 0x00001402ffff798c */ /* 0x0003e8000b000005 */
[----:B------:R1:W-:Y:S04]  /*2f40*/  ATOMS.OR RZ, [UR5+0x18], R0 ;  /* 0x00001800ffff798c */ /* 0x0003e8000b000005 */
[----:B------:R1:W-:Y:S01]  /*2f50*/  STS [UR6+0x110], R3 ;  /* 0x00011003ff007988 */ /* 0x0003e20008000806 */
[----:B------:R-:W-:Y:S05]  /*2f60*/  BRA `(.L_x_52) ;  /* 0x0000000000107947 */ /* 0x000fea0003800000 */
.L_x_51:
[----:B------:R-:W-:Y:S02]  /*2f70*/  MOV R0, 0xffffffff ;  /* 0xffffffff00007802 */ /* 0x000fe40000000f00 */
[----:B------:R-:W-:-:S03]  /*2f80*/  MOV R2, 0x2fb0 ;  /* 0x00002fb000027802 */ /* 0x000fc60000000f00 */
[----:B------:R1:W-:Y:S04]  /*2f90*/  STS [UR6+0x110], R0 ;  /* 0x00011000ff007988 */ /* 0x0003e80008000806 */
[----:B-1-3-5:R-:W-:Y:S05]  /*2fa0*/  CALL.REL.NOINC `($__internal_1_$__cuda_sm10x_tcgen05_guardrail_trap_phase_invalid_during_alloc) ;  /* 0x0000004c00707944 */ /* 0x02afea0003c00000 */
.L_x_52:
[----:B------:R-:W-:Y:S05]  /*2fb0*/  WARPSYNC.ALL ;  /* 0x0000000000007948 */ /* 0x000fea0003800000 */
[----:B------:R-:W2:Y:S01]  /*2fc0*/  S2UR UR4, SR_CgaCtaId ;  /* 0x00000000000479c3 */ /* 0x000ea20000008800 */
[----:B------:R-:W-:Y:S01]  /*2fd0*/  UMOV UR71, 0x400 ;  /* 0x0000040000477882 */ /* 0x000fe20000000000 */
[----:B------:R-:W-:-:S06]  /*2fe0*/  NOP ;  /* 0x0000000000007918 */ /* 0x000fcc0000000000 */
[----:B------:R-:W-:Y:S06]  /*2ff0*/  BAR.ARV 0x6, 0xa0 ;  /* 0x0182800000007b1d */ /* 0x000fec0000002000 */
[----:B------:R-:W4:Y:S01]  /*3000*/  LDCU UR5, c[0x0][0x38c] ;  /* 0x00007180ff0577ac */ /* 0x000f220008000800 */
[----:B------:R-:W-:Y:S01]  /*3010*/  IMAD.MOV.U32 R11, RZ, RZ, 0x1 ;  /* 0x00000001ff0b7424 */ /* 0x000fe200078e00ff */
[----:B------:R-:W-:Y:S01]  /*3020*/  CS2R R8, SRZ ;  /* 0x0000000000087805 */ /* 0x000fe2000001ff00 */
[----:B------:R-:W-:Y:S01]  /*3030*/  IMAD.MOV.U32 R10, RZ, RZ, RZ ;  /* 0x000000ffff0a7224 */ /* 0x000fe200078e00ff */
[----:B------:R-:W3:Y:S01]  /*3040*/  LDCU UR7, c[0x0][0x38c] ;  /* 0x00007180ff0777ac */ /* 0x000ee20008000800 */
[----:B------:R-:W-:Y:S01]  /*3050*/  UMOV UR74, URZ ;  /* 0x000000ff004a7c82 */ /* 0x000fe20008000000 */
[----:B------:R-:W-:Y:S01]  /*3060*/  UMOV UR9, URZ ;  /* 0x000000ff00097c82 */ /* 0x000fe20008000000 */
[----:B--2---:R-:W-:Y:S01]  /*3070*/  ULEA UR71, UR4, UR71, 0x18 ;  /* 0x0000004704477291 */ /* 0x004fe2000f8ec0ff */
[----:B------:R-:W-:Y:S01]  /*3080*/  UMOV UR76, 0x0 ;  /* 0x00000000004c7882 */ /* 0x000fe20000000000 */
[----:B------:R-:W-:-:S02]  /*3090*/  UMOV UR77, 0x4100910 ;  /* 0x04100910004d7882 */ /* 0x000fc40000000000 */
[----:B------:R-:W-:Y:S02]  /*30a0*/  UIADD3 UR6, UPT, UPT, UR71, 0x16800, URZ ;  /* 0x0001680047067890 */ /* 0x000fe4000fffe0ff */
[----:B----4-:R-:W-:-:S03]  /*30b0*/  UIADD3 UR5, UPT, UPT, UR5, 0x7f, URZ ;  /* 0x0000007f05057890 */ /* 0x010fc6000fffe0ff */
[----:B-1----:R-:W1:Y:S01]  /*30c0*/  LDS R0, [UR71+0x110] ;  /* 0x00011047ff007984 */ /* 0x002e620008000800 */
[----:B------:R-:W-:Y:S02]  /*30d0*/  USHF.R.S32.HI UR4, URZ, 0x1f, UR5 ;  /* 0x0000001fff047899 */ /* 0x000fe40008011405 */
[----:B---3--:R-:W-:Y:S02]  /*30e0*/  UISETP.GE.AND UP3, UPT, UR7, 0x1, UPT ;  /* 0x000000010700788c */ /* 0x008fe4000bf66270 */
[----:B------:R-:W-:Y:S02]  /*30f0*/  ULEA.HI UR4, UR4, UR5, URZ, 0x7 ;  /* 0x0000000504047291 */ /* 0x000fe4000f8f38ff */
[----:B------:R-:W-:Y:S02]  /*3100*/  UIADD3 UR5, UPT, UPT, UR71, 0x6800, URZ ;  /* 0x0000680047057890 */ /* 0x000fe4000fffe0ff */
[----:B------:R-:W-:Y:S02]  /*3110*/  USHF.R.S32.HI UR8, URZ, 0x7, UR4 ;  /* 0x00000007ff087899 */ /* 0x000fe40008011404 */
[----:B------:R-:W-:-:S02]  /*3120*/  USHF.R.U32.HI UR4, URZ, 0x4, UR6 ;  /* 0x00000004ff047899 */ /* 0x000fc40008011606 */
[----:B------:R-:W-:Y:S02]  /*3130*/  UISETP.LT.AND UP0, UPT, UR8, 0x1, UPT ;  /* 0x000000010800788c */ /* 0x000fe4000bf01270 */
[----:B------:R-:W-:Y:S01]  /*3140*/  IMAD.U32 R12, RZ, RZ, UR8 ;  /* 0x00000008ff0c7e24 */ /* 0x000fe2000f8e00ff */
[----:B------:R-:W-:Y:S02]  /*3150*/  ULOP3.LUT UR4, UR4, 0x3fff, URZ, 0xc0, !UPT ;  /* 0x00003fff04047892 */ /* 0x000fe4000f8ec0ff */
[----:B------:R-:W-:Y:S02]  /*3160*/  USEL UR6, UR8, 0x1, !UP0 ;  /* 0x0000000108067887 */ /* 0x000fe4000c000000 */
[----:B------:R-:W-:Y:S02]  /*3170*/  ULOP3.LUT UR73, UR4, 0x10000, URZ, 0xfc, !UPT ;  /* 0x0001000004497892 */ /* 0x000fe4000f8efcff */
[----:B------:R-:W-:Y:S02]  /*3180*/  UIADD3 UR4, UPT, UPT, -UR6, URZ, URZ ;  /* 0x000000ff06047290 */ /* 0x000fe4000fffe1ff */
[----:B------:R-:W-:-:S04]  /*3190*/  USHF.R.U32.HI UR5, URZ, 0x4, UR5 ;  /* 0x00000004ff057899 */ /* 0x000fc80008011605 */
[----:B------:R-:W-:Y:S01]  /*31a0*/  ULOP3.LUT UR5, UR5, 0x3fff, URZ, 0xc0, !UPT ;  /* 0x00003fff05057892 */ /* 0x000fe2000f8ec0ff */
[----:B------:R-:W-:-:S03]  /*31b0*/  MOV R13, UR4 ;  /* 0x00000004000d7c02 */ /* 0x000fc60008000f00 */
[----:B------:R-:W-:Y:S01]  /*31c0*/  ULOP3.LUT UR72, UR5, 0x10000, URZ, 0xfc, !UPT ;  /* 0x0001000005487892 */ /* 0x000fe2000f8efcff */
[----:B-1----:R-:W-:-:S13]  /*31d0*/  R2UR UR8, R0 ;  /* 0x00000000000872ca */ /* 0x002fda00000e0000 */
[----:B------:R-:W-:-:S07]  /*31e0*/  MOV R14, UR8 ;  /* 0x00000008000e7c02 */ /* 0x000fce0008000f00 */
.L_x_61:
[----:B------:R-:W-:Y:S02]  /*31f0*/  LEA R0, R10, UR71, 0x3 ;  /* 0x000000470a007c11 */ /* 0x000fe4000f8e18ff */
[----:B------:R-:W-:Y:S02]  /*3200*/  SHF.L.U32 R2, R9, 0x1f, RZ ;  /* 0x0000001f09027819 */ /* 0x000fe400000006ff */
[----:B------:R-:W-:Y:S01]  /*3210*/  PLOP3.LUT P0, PT, PT, PT, UP3, 0x80, 0x8 ;  /* 0x000000000008781c */ /* 0x000fe20003f0f038 */
[----:B------:R-:W-:Y:S01]  /*3220*/  VIADD R3, R0, 0x70 ;  /* 0x0000007000037836 */ /* 0x000fe20000000000 */
[----:B-1----:R-:W1:Y:S02]  /*3230*/  SYNCS.PHASECHK.TRANS64.TRYWAIT P1, [R0+URZ+0x60], R2 ;  /* 0x00006002000075a7 */ /* 0x002e6400080211ff */
[----:B-1----:R-:W-:Y:S09]  /*3240*/  @!P1 BRA `(.L_x_55) ;  /* 0x00000044003c9947 */ /* 0x002ff20003800000 */
.L_x_128:
[----:B------:R-:W-:Y:S01]  /*3250*/  LEA R4, R10, UR71, 0x4 ;  /* 0x000000470a047c11 */ /* 0x000fe2000f8e20ff */
[----:B------:R-:W-:Y:S01]  /*3260*/  @UP3 ULEA UR4, UR9, UR71, 0x3 ;  /* 0x0000004709043291 */ /* 0x000fe2000f8e18ff */
[----:B------:R-:W-:Y:S01]  /*3270*/  PLOP3.LUT P2, PT, PT, PT, PT, 0x80, 0x8 ;  /* 0x000000000008781c */ /* 0x000fe20003f4f070 */
[----:B------:R-:W-:Y:S01]  /*3280*/  ULEA UR75, UR74, UR71, 0x3 ;  /* 0x000000474a4b7291 */ /* 0x000fe2000f8e18ff */
[----:B------:R-:W-:Y:S02]  /*3290*/  PRMT R3, RZ, 0x654, R3 ;  /* 0x00000654ff037816 */ /* 0x000fe40000000003 */
[----:B------:R-:W2:Y:S01]  /*32a0*/  LDS.128 R4, [R4+0xf0] ;  /* 0x0000f00004047984 */ /* 0x000ea20000000c00 */
[----:B-1----:R-:W-:Y:S02]  /*32b0*/  @P0 SHF.L.U32 R2, R8, 0x1f, RZ ;  /* 0x0000001f08020819 */ /* 0x002fe400000006ff */
[----:B------:R-:W-:Y:S01]  /*32c0*/  SHF.L.U32 R0, R11, 0x1f, RZ ;  /* 0x0000001f0b007819 */ /* 0x000fe200000006ff */
[----:B------:R-:W-:Y:S01]  /*32d0*/  @!PT LDS RZ, [RZ] ;  /* 0x00000000fffff984 */ /* 0x000fe20000000800 */
[----:B------:R-:W-:Y:S01]  /*32e0*/  @!PT LDS RZ, [RZ] ;  /* 0x00000000fffff984 */ /* 0x000fe20000000800 */
[----:B------:R-:W-:Y:S01]  /*32f0*/  @!PT LDS RZ, [RZ] ;  /* 0x00000000fffff984 */ /* 0x000fe20000000800 */
[----:B------:R-:W-:Y:S01]  /*3300*/  @!PT LDS RZ, [RZ] ;  /* 0x00000000fffff984 */ /* 0x000fe20000000800 */
[----:B------:R1:W-:Y:S06]  /*3310*/  MEMBAR.ALL.CTA ;  /* 0x0000000000007992 */ /* 0x0003ec0000008000 */
[----:B-1----:R-:W1:Y:S01]  /*3320*/  FENCE.VIEW.ASYNC.S ;  /* 0x00000000000073c6 */ /* 0x002e620000000000 */
[----:B------:R-:W-:Y:S01]  /*3330*/  R2UR UR6, R14 ;  /* 0x000000000e0672ca */ /* 0x000fe200000e0000 */
[----:B-1----:R1:W-:Y:S01]  /*3340*/  SYNCS.ARRIVE.TRANS64.RED.A1T0 RZ, [R3+URZ], RZ ;  /* 0x000000ff03ff79a7 */ /* 0x0023e200081004ff */
[----:B------:R1:W3:Y:S01]  /*3350*/  @P0 SYNCS.PHASECHK.TRANS64.TRYWAIT P2, [UR4], R2 ;  /* 0x00000002ff0005a7 */ /* 0x0002e20008041104 */
[----:B------:R-:W-:Y:S01]  /*3360*/  ULEA.HI UR4, UR74, UR74, URZ, 0x1 ;  /* 0x0000004a4a047291 */ /* 0x000fe2000f8f08ff */
[----:B--2---:R-:W-:-:S03]  /*3370*/  LOP3.LUT P1, RZ, R6, 0x1, RZ, 0xc0, !PT ;  /* 0x0000000106ff7812 */ /* 0x004fc6000782c0ff */
[----:B------:R-:W-:Y:S02]  /*3380*/  USHF.L.U32 UR5, UR4, 0x5, URZ ;  /* 0x0000000504057899 */ /* 0x000fe400080006ff */
[----:B------:R-:W-:Y:S02]  /*3390*/  ULOP3.LUT UR8, UR4, 0xffe, URZ, 0xc0, !UPT ;  /* 0x00000ffe04087892 */ /* 0x000fe4000f8ec0ff */
[----:B------:R-:W-:Y:S02]  /*33a0*/  ULOP3.LUT UR4, UR5, 0xffffffc0, URZ, 0xc0, !UPT ;  /* 0xffffffc005047892 */ /* 0x000fe4000f8ec0ff */
[----:B------:R-:W-:Y:S02]  /*33b0*/  UIADD3 UR8, UPT, UPT, -UR8, UR74, URZ ;  /* 0x0000004a08087290 */ /* 0x000fe4000fffe1ff */
[----:B------:R-:W-:Y:S01]  /*33c0*/  UIADD3 UR4, UPT, UPT, UR6, UR4, URZ ;  /* 0x0000000406047290 */ /* 0x000fe2000fffe0ff */
[----:B------:R-:W2:Y:S03]  /*33d0*/  SYNCS.PHASECHK.TRANS64.TRYWAIT P0, [UR75+0xa0], R0 ;  /* 0x0000a000ff0075a7 */ /* 0x000ea6000800114b */
[----:B------:R-:W-:Y:S01]  /*33e0*/  ULEA UR8, UR8, UR4, 0x14 ;  /* 0x0000000408087291 */ /* 0x000fe2000f8ea0ff */
[----:B-123--:R-:W-:Y:S11]  /*33f0*/  @!P0 BRA `(.L_x_56) ;  /* 0x0000004000e48947 */ /* 0x00eff60003800000 */
.L_x_130:
[----:B------:R-:W-:Y:S01]  /*3400*/  IADD3 R10, PT, PT, R10, 0x1, RZ ;  /* 0x000000010a0a7810 */ /* 0x000fe20007ffe0ff */
[----:B------:R-:W-:Y:S06]  /*3410*/  BRA.U !UP3, `(.L_x_57) ;  /* 0x000000050bec7547 */ /* 0x000fec000b800000 */
[----:B------:R-:W-:Y:S01]  /*3420*/  R2UR UR69, R13 ;  /* 0x000000000d4572ca */ /* 0x000fe200000e0000 */
[----:B------:R-:W-:Y:S01]  /*3430*/  UPLOP3.LUT UP4, UPT, UPT, UPT, UPT, 0x40, 0x4 ;  /* 0x000000000004789c */ /* 0x000fe20003f8e870 */
[----:B------:R-:W-:Y:S01]  /*3440*/  R2UR UR68, R12 ;  /* 0x000000000c4472ca */ /* 0x000fe200000e0000 */
[----:B------:R-:W-:-:S14]  /*3450*/  UMOV UR7, UR9 ;  /* 0x0000000900077c82 */ /* 0x000fdc0008000000 */
.L_x_60:
[----:B------:R-:W-:Y:S02]  /*3460*/  UIADD3 UR69, UPT, UPT, UR69, 0x1, URZ ;  /* 0x0000000145457890 */ /* 0x000fe4000fffe0ff */
[----:B--2---:R-:W-:Y:S02]  /*3470*/  ULEA UR5, UR7, UR71, 0x3 ;  /* 0x0000004707057291 */ /* 0x004fe4000f8e18ff */
[----:B------:R-:W-:Y:S01]  /*3480*/  UISETP.NE.AND UP0, UPT, UR69, URZ, UPT ;  /* 0x000000ff4500728c */ /* 0x000fe2000bf05270 */
[----:B------:R-:W-:Y:S10]  /*3490*/  @P2 BRA `(.L_x_58) ;  /* 0x00000000000c2947 */ /* 0x000ff40003800000 */
[----:B-1----:R-:W-:Y:S04]  /*34a0*/  SHF.L.U32 R2, R8, 0x1f, RZ ;  /* 0x0000001f08027819 */ /* 0x002fe800000006ff */
[----:B------:R-:W1:Y:S02]  /*34b0*/  SYNCS.PHASECHK.TRANS64.TRYWAIT P0, [UR5], R2 ;  /* 0x00000002ff0075a7 */ /* 0x000e640008001105 */
[----:B-1----:R-:W-:Y:S05]  /*34c0*/  @!P0 BRA `(.L_x_59) ;  /* 0x0000004000c88947 */ /* 0x002fea0003800000 */
.L_x_58:
[----:B------:R-:W-:Y:S01]  /*34d0*/  UISETP.NE.AND UP1, UPT, UR68, 0x1, UPT ;  /* 0x000000014400788c */ /* 0x000fe2000bf25270 */
[----:B------:R-:W-:Y:S01]  /*34e0*/  PLOP3.LUT P2, PT, PT, PT, PT, 0x80, 0x8 ;  /* 0x000000000008781c */ /* 0x000fe20003f4f070 */
[----:B------:R-:W-:Y:S01]  /*34f0*/  UIADD3 UR9, UPT, UPT, UR7, 0x1, URZ ;  /* 0x0000000107097890 */ /* 0x000fe2000fffe0ff */
[----:B------:R-:W-:Y:S01]  /*3500*/  MOV.SPILL R3, UR75 ;  /* 0x0000004b00037c02 */ /* 0x000fe20009000f00 */
[----:B------:R-:W-:Y:S01]  /*3510*/  UIADD3 UR70, UPT, UPT, UR5, 0x10, URZ ;  /* 0x0000001005467890 */ /* 0x000fe2000fffe0ff */
[----:B-1----:R-:W-:Y:S01]  /*3520*/  MOV.SPILL R2, UR74 ;  /* 0x0000004a00027c02 */ /* 0x002fe20009000f00 */
[----:B------:R-:W-:Y:S01]  /*3530*/  UISETP.NE.AND UP2, UPT, UR9, 0x2, UPT ;  /* 0x000000020900788c */ /* 0x000fe2000bf45270 */
[----:B------:R-:W-:Y:S01]  /*3540*/  PLOP3.LUT P0, PT, PT, PT, UP1, 0x80, 0x8 ;  /* 0x000000000008781c */ /* 0x000fe20003f0f018 */
[----:B------:R-:W-:Y:S02]  /*3550*/  ULEA UR6, UR7, UR73, 0xb ;  /* 0x0000004907067291 */ /* 0x000fe4000f8e58ff */
[----:B------:R-:W-:Y:S02]  /*3560*/  USEL UR5, URZ, 0x1, UP2 ;  /* 0x00000001ff057887 */ /* 0x000fe40009000000 */
[----:B------:R-:W-:Y:S02]  /*3570*/  USEL UR9, UR9, URZ, UP2 ;  /* 0x000000ff09097287 */ /* 0x000fe40009000000 */
[----:B------:R-:W-:Y:S02]  /*3580*/  ULEA UR4, UR7, UR72, 0xb ;  /* 0x0000004807047291 */ /* 0x000fe4000f8e58ff */
[----:B------:R-:W-:Y:S01]  /*3590*/  @UP1 ULEA UR7, UR9, UR71, 0x3 ;  /* 0x0000004709071291 */ /* 0x000fe2000f8e18ff */
[----:B------:R-:W-:Y:S01]  /*35a0*/  LOP3.LUT R8, R8, UR5, RZ, 0x3c, !PT ;  /* 0x0000000508087c12 */ /* 0x000fe2000f8e3cff */
[----:B------:R-:W-:Y:S02]  /*35b0*/  UIADD3 UR20, UPT, UPT, UR6, 0x2, URZ ;  /* 0x0000000206147890 */ /* 0x000fe4000fffe0ff */
[----:B------:R-:W-:Y:S01]  /*35c0*/  UIADD3 UR18, UPT, UPT, UR4, 0x2, URZ ;  /* 0x0000000204127890 */ /* 0x000fe2000fffe0ff */
[----:B------:R-:W-:Y:S01]  /*35d0*/  @P0 SHF.L.U32 R0, R8, 0x1f, RZ ;  /* 0x0000001f08000819 */ /* 0x000fe200000006ff */
[----:B------:R-:W-:Y:S02]  /*35e0*/  UIADD3 UR14, UPT, UPT, UR6, 0x4, URZ ;  /* 0x00000004060e7890 */ /* 0x000fe4000fffe0ff */
[----:B------:R-:W-:Y:S01]  /*35f0*/  UIADD3 UR12, UPT, UPT, UR4, 0x4, URZ ;  /* 0x00000004040c7890 */ /* 0x000fe2000fffe0ff */
[----:B------:R2:W3:Y:S01]  /*3600*/  @P0 SYNCS.PHASECHK.TRANS64.TRYWAIT P2, [UR7], R0 ;  /* 0x00000000ff0005a7 */ /* 0x0004e20008041107 */
[----:B------:R-:W-:Y:S02]  /*3610*/  UIADD3 UR66, UPT, UPT, UR6, 0x6, URZ ;  /* 0x0000000606427890 */ /* 0x000fe4000fffe0ff */
        /* <DEDUP_REMOVED lines=24> */
[----:B------:R-:W-:Y:S01]  /*37a0*/  UIADD3 UR68, UPT, UPT, UR68, -0x1, URZ ;  /* 0xffffffff44447890 */ /* 0x000fe2000fffe0ff */
[----:B------:R-:W-:Y:S01]  /*37b0*/  UMOV UR7, 0x40004040 ;  /* 0x4000404000077882 */ /* 0x000fe20000000000 */
[----:B------:R-:W-:Y:S01]  /*37c0*/  UMOV UR74, 0x0 ;  /* 0x00000000004a7882 */ /* 0x000fe20000000000 */
[----:B------:R-:W-:Y:S01]  /*37d0*/  UMOV UR75, 0x4100910 ;  /* 0x04100910004b7882 */ /* 0x000fe20000000000 */
[----:B------:R-:W-:Y:S01]  /*37e0*/  UMOV UR5, 0x40004040 ;  /* 0x4000404000057882 */ /* 0x000fe20000000000 */
[----:B------:R-:W-:Y:S01]  /*37f0*/  UMOV UR21, 0x40004040 ;  /* 0x4000404000157882 */ /* 0x000fe20000000000 */
[----:B------:R1:W-:Y:S01]  /*3800*/  UTCHMMA gdesc[UR4], gdesc[UR6], tmem[UR8], tmem[UR74], idesc[UR75], UP4 ;  /* 0x00ff4a06040075ea */ /* 0x0003e2000a000008 */
[----:B------:R-:W-:Y:S01]  /*3810*/  UPLOP3.LUT UP4, UPT, UPT, UPT, UPT, 0x80, 0x8 ;  /* 0x000000000008789c */ /* 0x000fe20003f8f070 */
[----:B------:R-:W-:Y:S01]  /*3820*/  UMOV UR19, 0x40004040 ;  /* 0x4000404000137882 */ /* 0x000fe20000000000 */
[----:B------:R-:W-:Y:S01]  /*3830*/  UMOV UR15, 0x40004040 ;  /* 0x40004040000f7882 */ /* 0x000fe20000000000 */
[----:B------:R4:W-:Y:S01]  /*3840*/  UTCHMMA gdesc[UR18], gdesc[UR20], tmem[UR8], tmem[UR74], idesc[UR75], UPT ;  /* 0x00ff4a14120075ea */ /* 0x0009e2000b800008 */
[----:B------:R-:W-:Y:S01]  /*3850*/  UMOV UR13, 0x40004040 ;  /* 0x40004040000d7882 */ /* 0x000fe20000000000 */
        /* <DEDUP_REMOVED lines=18> */
[----:B-1----:R-:W-:Y:S01]  /*3980*/  UIADD3 UR4, UPT, UPT, UR4, 0x606, URZ ;  /* 0x0000060604047890 */ /* 0x002fe2000fffe0ff */
[----:B------:R-:W-:Y:S01]  /*3990*/  UMOV UR6, 0x0 ;  /* 0x0000000000067882 */ /* 0x000fe20000000000 */
[----:B------:R-:W-:Y:S01]  /*39a0*/  UMOV UR7, 0x4100910 ;  /* 0x0410091000077882 */ /* 0x000fe20000000000 */
[----:B------:R-:W-:Y:S01]  /*39b0*/  UMOV UR31, 0x40004040 ;  /* 0x40004040001f7882 */ /* 0x000fe20000000000 */
[----:B----4-:R-:W-:Y:S01]  /*39c0*/  UMOV UR20, 0x0 ;  /* 0x0000000000147882 */ /* 0x010fe20000000000 */
[----:B------:R-:W-:Y:S01]  /*39d0*/  UMOV UR21, 0x4100910 ;  /* 0x0410091000157882 */ /* 0x000fe20000000000 */
[----:B------:R-:W-:Y:S01]  /*39e0*/  UMOV UR18, 0x0 ;  /* 0x0000000000127882 */ /* 0x000fe20000000000 */
[----:B------:R1:W-:Y:S01]  /*39f0*/  UTCHMMA gdesc[UR12], gdesc[UR14], tmem[UR8], tmem[UR20], idesc[UR21], UPT ;  /* 0x00ff140e0c0075ea */ /* 0x0003e2000b800008 */
[----:B------:R-:W-:Y:S01]  /*3a00*/  UTCHMMA gdesc[UR64], gdesc[UR66], tmem[UR8], tmem[UR20], idesc[UR21], UPT ;  /* 0x00ff1442400075ea */ /* 0x000fe2000b800008 */
[----:B------:R-:W-:Y:S01]  /*3a10*/  UMOV UR19, 0x4100910 ;  /* 0x0410091000137882 */ /* 0x000fe20000000000 */
[----:B------:R-:W-:Y:S01]  /*3a20*/  UTCHMMA gdesc[UR60], gdesc[UR62], tmem[UR8], tmem[UR20], idesc[UR21], UPT ;  /* 0x00ff143e3c0075ea */ /* 0x000fe2000b800008 */
[----:B------:R-:W-:Y:S01]  /*3a30*/  UTCHMMA gdesc[UR56], gdesc[UR58], tmem[UR8], tmem[UR18], idesc[UR19], UPT ;  /* 0x00ff123a380075ea */ /* 0x000fe2000b800008 */
[----:B------:R-:W-:Y:S01]  /*3a40*/  UTCHMMA gdesc[UR52], gdesc[UR54], tmem[UR8], tmem[UR18], idesc[UR19], UPT ;  /* 0x00ff1236340075ea */ /* 0x000fe2000b800008 */
[----:B------:R-:W-:Y:S01]  /*3a50*/  UTCHMMA gdesc[UR48], gdesc[UR50], tmem[UR8], tmem[UR18], idesc[UR19], UPT ;  /* 0x00ff1232300075ea */ /* 0x000fe2000b800008 */
[----:B------:R-:W-:Y:S01]  /*3a60*/  UTCHMMA gdesc[UR44], gdesc[UR46], tmem[UR8], tmem[UR6], idesc[UR7], UPT ;  /* 0x00ff062e2c0075ea */ /* 0x000fe2000b800008 */
[----:B------:R-:W-:Y:S01]  /*3a70*/  UMOV UR29, 0x40004040 ;  /* 0x40004040001d7882 */ /* 0x000fe20000000000 */
[----:B------:R-:W-:Y:S01]  /*3a80*/  UMOV UR27, 0x40004040 ;  /* 0x40004040001b7882 */ /* 0x000fe20000000000 */
[----:B------:R-:W-:Y:S01]  /*3a90*/  UMOV UR25, 0x40004040 ;  /* 0x4000404000197882 */ /* 0x000fe20000000000 */
[----:B------:R-:W-:Y:S01]  /*3aa0*/  UMOV UR23, 0x40004040 ;  /* 0x4000404000177882 */ /* 0x000fe20000000000 */
[----:B------:R-:W-:Y:S01]  /*3ab0*/  UMOV UR17, 0x40004040 ;  /* 0x4000404000117882 */ /* 0x000fe20000000000 */
[----:B------:R-:W-:Y:S01]  /*3ac0*/  UMOV UR11, 0x40004040 ;  /* 0x40004040000b7882 */ /* 0x000fe20000000000 */
[----:B------:R-:W-:Y:S02]  /*3ad0*/  R2UR.FILL UR75, R3 ;  /* 0x00000000034b72ca */ /* 0x000fe400004e0000 */
[----:B------:R-:W-:Y:S01]  /*3ae0*/  R2UR.FILL UR74, R2 ;  /* 0x00000000024a72ca */ /* 0x000fe200004e0000 */
[----:B-1----:R-:W-:Y:S01]  /*3af0*/  UMOV UR12, 0x0 ;  /* 0x00000000000c7882 */ /* 0x002fe20000000000 */
[----:B------:R-:W-:Y:S01]  /*3b00*/  UMOV UR13, 0x4100910 ;  /* 0x04100910000d7882 */ /* 0x000fe20000000000 */
[----:B------:R-:W-:Y:S01]  /*3b10*/  UMOV UR14, 0x0 ;  /* 0x00000000000e7882 */ /* 0x000fe20000000000 */
[----:B------:R-:W-:Y:S01]  /*3b20*/  UTCHMMA gdesc[UR40], gdesc[UR42], tmem[UR8], tmem[UR12], idesc[UR13], UPT ;  /* 0x00ff0c2a280075ea */ /* 0x000fe2000b800008 */
[----:B------:R-:W-:Y:S01]  /*3b30*/  UTCHMMA gdesc[UR36], gdesc[UR38], tmem[UR8], tmem[UR6], idesc[UR7], UPT ;  /* 0x00ff0626240075ea */ /* 0x000fe2000b800008 */
[----:B------:R-:W-:Y:S01]  /*3b40*/  UMOV UR15, 0x4100910 ;  /* 0x04100910000f7882 */ /* 0x000fe20000000000 */
[----:B------:R-:W-:Y:S01]  /*3b50*/  UTCHMMA gdesc[UR32], gdesc[UR34], tmem[UR8], tmem[UR18], idesc[UR19], UPT ;  /* 0x00ff1222200075ea */ /* 0x000fe2000b800008 */
[----:B------:R-:W-:Y:S01]  /*3b60*/  UTCHMMA gdesc[UR28], gdesc[UR30], tmem[UR8], tmem[UR14], idesc[UR15], UPT ;  /* 0x00ff0e1e1c0075ea */ /* 0x000fe2000b800008 */
[----:B------:R-:W-:Y:S01]  /*3b70*/  UTCHMMA gdesc[UR24], gdesc[UR26], tmem[UR8], tmem[UR12], idesc[UR13], UPT ;  /* 0x00ff0c1a180075ea */ /* 0x000fe2000b800008 */
[----:B------:R1:W-:Y:S01]  /*3b80*/  UTCHMMA gdesc[UR16], gdesc[UR22], tmem[UR8], tmem[UR6], idesc[UR7], UPT ;  /* 0x00ff0616100075ea */ /* 0x0003e2000b800008 */
[----:B------:R2:W-:Y:S01]  /*3b90*/  UTCHMMA gdesc[UR4], gdesc[UR10], tmem[UR8], tmem[UR76], idesc[UR77], UPT ;  /* 0x00ff4c0a040075ea */ /* 0x0005e2000b800008 */
[----:B------:R2:W-:Y:S01]  /*3ba0*/  UTCBAR [UR70], URZ ;  /* 0x000000ff460073e9 */ /* 0x0005e200080000ff */
[----:B-1----:R-:W-:Y:S01]  /*3bb0*/  UMOV UR7, UR9 ;  /* 0x0000000900077c82 */ /* 0x002fe20008000000 */
[----:B---3--:R-:W-:Y:S05]  /*3bc0*/  BRA.U UP0, `(.L_x_60) ;  /* 0xfffffff900247547 */ /* 0x008fea000b83ffff */
.L_x_57:
[----:B--2---:R-:W-:Y:S01]  /*3bd0*/  UIADD3 UR4, UPT, UPT, UR74, 0x1, URZ ;  /* 0x000000014a047890 */ /* 0x004fe2000fffe0ff */
[C---:B------:R-:W-:Y:S01]  /*3be0*/  ISETP.NE.AND P0, PT, R10.reuse, 0x2, PT ;  /* 0x000000020a00780c */ /* 0x040fe20003f05270 */
[----:B------:R-:W-:Y:S02]  /*3bf0*/  UIADD3 UR5, UPT, UPT, UR75, 0x80, URZ ;  /* 0x000000804b057890 */ /* 0x000fe4000fffe0ff */
[----:B------:R-:W-:Y:S01]  /*3c00*/  UISETP.NE.AND UP0, UPT, UR4, 0x4, UPT ;  /* 0x000000040400788c */ /* 0x000fe2000bf05270 */
[----:B-1----:R-:W-:Y:S02]  /*3c10*/  SEL R0, RZ, 0x1, P0 ;  /* 0x00000001ff007807 */ /* 0x002fe40000000000 */
[----:B------:R-:W-:Y:S01]  /*3c20*/  SEL R10, R10, RZ, P0 ;  /* 0x000000ff0a0a7207 */ /* 0x000fe20000000000 */
[----:B------:R-:W-:Y:S01]  /*3c30*/  USEL UR6, URZ, 0x1, UP0 ;  /* 0x00000001ff067887 */ /* 0x000fe20008000000 */
[----:B------:R-:W-:Y:S01]  /*3c40*/  LOP3.LUT R9, R9, R0, RZ, 0x3c, !PT ;  /* 0x0000000009097212 */ /* 0x000fe200078e3cff */
[----:B------:R-:W-:Y:S01]  /*3c50*/  USEL UR74, UR4, URZ, UP0 ;  /* 0x000000ff044a7287 */ /* 0x000fe20008000000 */
[----:B------:R1:W-:Y:S03]  /*3c60*/  UTCBAR [UR5], URZ ;  /* 0x000000ff050073e9 */ /* 0x0003e600080000ff */
[----:B------:R-:W-:Y:S01]  /*3c70*/  LOP3.LUT R11, R11, UR6, RZ, 0x3c, !PT ;  /* 0x000000060b0b7c12 */ /* 0x000fe2000f8e3cff */
[----:B------:R-:W-:Y:S07]  /*3c80*/  @P1 BRA `(.L_x_61) ;  /* 0xfffffff400581947 */ /* 0x000fee000383ffff */
[----:B------:R-:W2:Y:S01]  /*3c90*/  S2UR UR8, SR_CgaCtaId ;  /* 0x00000000000879c3 */ /* 0x000ea20000008800 */
[----:B------:R-:W-:Y:S01]  /*3ca0*/  ELECT P0, URZ, PT ;  /* 0x0000000000ff782f */ /* 0x000fe20003800000 */
[----:B------:R-:W-:Y:S01]  /*3cb0*/  IMAD.MOV.U32 R0, RZ, RZ, 0x1 ;  /* 0x00000001ff007424 */ /* 0x000fe200078e00ff */
[----:B------:R-:W-:Y:S01]  /*3cc0*/  UIADD3 UR71, UPT, UPT, UR71, 0xa0, URZ ;  /* 0x000000a047477890 */ /* 0x000fe2000fffe0ff */
[----:B------:R-:W-:Y:S01]  /*3cd0*/  SHF.L.U32 R2, R11, 0x1f, RZ ;  /* 0x0000001f0b027819 */ /* 0x000fe200000006ff */
[----:B------:R-:W-:-:S03]  /*3ce0*/  UMOV UR4, 0x40 ;  /* 0x0000004000047882 */ /* 0x000fc60000000000 */
[----:B------:R-:W-:Y:S01]  /*3cf0*/  UVIRTCOUNT.DEALLOC.SMPOOL 0x80 ;  /* 0x000000800000784c */ /* 0x000fe20000000000 */
[----:B--2---:R-:W-:Y:S02]  /*3d00*/  ULEA UR8, UR8, UR4, 0x18 ;  /* 0x0000000408087291 */ /* 0x004fe4000f8ec0ff */
[----:B------:R-:W-:-:S07]  /*3d10*/  ULEA UR4, UR74, UR71, 0x3 ;  /* 0x000000474a047291 */ /* 0x000fce000f8e18ff */
[----:B------:R2:W-:Y:S02]  /*3d20*/  @P0 STS.U8 [UR8+0x1c], R0 ;  /* 0x00001c00ff000988 */ /* 0x0005e40008000008 */
[----:B------:R-:W3:Y:S02]  /*3d30*/  SYNCS.PHASECHK.TRANS64.TRYWAIT P0, [UR4], R2 ;  /* 0x00000002ff0075a7 */ /* 0x000ee40008001104 */
[----:B--23--:R-:W-:Y:S05]  /*3d40*/  @!P0 BRA `(.L_x_62) ;  /* 0x0000003800c08947 */ /* 0x00cfea0003800000 */
.L_x_133:
[----:B------:R-:W-:-:S04]  /*3d50*/  UIADD3 UR4, UPT, UPT, UR74, 0x1, URZ ;  /* 0x000000014a047890 */ /* 0x000fc8000fffe0ff */
[----:B------:R-:W-:-:S04]  /*3d60*/  UISETP.NE.AND UP0, UPT, UR4, 0x4, UPT ;  /* 0x000000040400788c */ /* 0x000fc8000bf05270 */
[----:B------:R-:W-:Y:S02]  /*3d70*/  USEL UR6, URZ, 0x1, UP0 ;  /* 0x00000001ff067887 */ /* 0x000fe40008000000 */
[----:B------:R-:W-:-:S04]  /*3d80*/  USEL UR4, UR4, URZ, UP0 ;  /* 0x000000ff04047287 */ /* 0x000fc80008000000 */
[----:B-1----:R-:W-:Y:S01]  /*3d90*/  ULEA UR5, UR4, UR71, 0x3 ;  /* 0x0000004704057291 */ /* 0x002fe2000f8e18ff */
[----:B--2---:R-:W-:-:S04]  /*3da0*/  LOP3.LUT R2, R11, UR6, RZ, 0x3c, !PT ;  /* 0x000000060b027c12 */ /* 0x004fc8000f8e3cff */
[----:B------:R-:W-:-:S04]  /*3db0*/  SHF.L.U32 R3, R2, 0x1f, RZ ;  /* 0x0000001f02037819 */ /* 0x000fc800000006ff */
[----:B------:R-:W1:Y:S02]  /*3dc0*/  SYNCS.PHASECHK.TRANS64.TRYWAIT P0, [UR5], R3 ;  /* 0x00000003ff0075a7 */ /* 0x000e640008001105 */
[----:B-1----:R-:W-:Y:S05]  /*3dd0*/  @!P0 BRA `(.L_x_63) ;  /* 0x0000003800b48947 */ /* 0x002fea0003800000 */
.L_x_135:
[----:B------:R-:W-:-:S04]  /*3de0*/  UIADD3 UR4, UPT, UPT, UR4, 0x1, URZ ;  /* 0x0000000104047890 */ /* 0x000fc8000fffe0ff */
[----:B------:R-:W-:-:S04]  /*3df0*/  UISETP.NE.AND UP0, UPT, UR4, 0x4, UPT ;  /* 0x000000040400788c */ /* 0x000fc8000bf05270 */
[----:B------:R-:W-:Y:S02]  /*3e00*/  USEL UR6, URZ, 0x1, UP0 ;  /* 0x00000001ff067887 */ /* 0x000fe40008000000 */
[----:B------:R-:W-:-:S04]  /*3e10*/  USEL UR4, UR4, URZ, UP0 ;  /* 0x000000ff04047287 */ /* 0x000fc80008000000 */
[----:B------:R-:W-:Y:S01]  /*3e20*/  ULEA UR5, UR4, UR71, 0x3 ;  /* 0x0000004704057291 */ /* 0x000fe2000f8e18ff */
[----:B------:R-:W-:-:S04]  /*3e30*/  LOP3.LUT R2, R2, UR6, RZ, 0x3c, !PT ;  /* 0x0000000602027c12 */ /* 0x000fc8000f8e3cff */
[----:B-1----:R-:W-:-:S04]  /*3e40*/  SHF.L.U32 R3, R2, 0x1f, RZ ;  /* 0x0000001f02037819 */ /* 0x002fc800000006ff */
[----:B------:R-:W1:Y:S02]  /*3e50*/  SYNCS.PHASECHK.TRANS64.TRYWAIT P0, [UR5], R3 ;  /* 0x00000003ff0075a7 */ /* 0x000e640008001105 */
[----:B-1----:R-:W-:Y:S05]  /*3e60*/  @!P0 BRA `(.L_x_64) ;  /* 0x0000003800a88947 */ /* 0x002fea0003800000 */
.L_x_137:
[----:B------:R-:W-:-:S04]  /*3e70*/  UIADD3 UR4, UPT, UPT, UR4, 0x1, URZ ;  /* 0x0000000104047890 */ /* 0x000fc8000fffe0ff */
[----:B------:R-:W-:-:S04]  /*3e80*/  UISETP.NE.AND UP0, UPT, UR4, 0x4, UPT ;  /* 0x000000040400788c */ /* 0x000fc8000bf05270 */
[----:B------:R-:W-:Y:S02]  /*3e90*/  USEL UR5, URZ, 0x1, UP0 ;  /* 0x00000001ff057887 */ /* 0x000fe40008000000 */
[----:B------:R-:W-:-:S04]  /*3ea0*/  USEL UR4, UR4, URZ, UP0 ;  /* 0x000000ff04047287 */ /* 0x000fc80008000000 */
[----:B------:R-:W-:Y:S01]  /*3eb0*/  ULEA UR4, UR4, UR71, 0x3 ;  /* 0x0000004704047291 */ /* 0x000fe2000f8e18ff */
[----:B------:R-:W-:-:S04]  /*3ec0*/  LOP3.LUT R2, R2, UR5, RZ, 0x3c, !PT ;  /* 0x0000000502027c12 */ /* 0x000fc8000f8e3cff */
[----:B------:R-:W-:-:S04]  /*3ed0*/  SHF.L.U32 R2, R2, 0x1f, RZ ;  /* 0x0000001f02027819 */ /* 0x000fc800000006ff */
[----:B------:R-:W2:Y:S02]  /*3ee0*/  SYNCS.PHASECHK.TRANS64.TRYWAIT P0, [UR4], R2 ;  /* 0x00000002ff0075a7 */ /* 0x000ea40008001104 */
[----:B--2---:R-:W-:Y:S05]  /*3ef0*/  @!P0 BRA `(.L_x_65) ;  /* 0x00000038009c8947 */ /* 0x004fea0003800000 */
.L_x_139:
[----:B------:R-:W-:Y:S01]  /*3f00*/  NOP ;  /* 0x0000000000007918 */ /* 0x000fe20000000000 */
[----:B-1----:R-:W1:Y:S01]  /*3f10*/  LDS R0, [UR8+0x14] ;  /* 0x00001408ff007984 */ /* 0x002e620008000800 */
[----:B------:R-:W-:Y:S01]  /*3f20*/  R2UR UR4, R14 ;  /* 0x000000000e0472ca */ /* 0x000fe200000e0000 */
[----:B------:R-:W-:Y:S01]  /*3f30*/  UMOV UR5, 0xffff ;  /* 0x0000ffff00057882 */ /* 0x000fe20000000000 */
[----:B------:R-:W-:-:S11]  /*3f40*/  UMOV UR6, 0x1 ;  /* 0x0000000100067882 */ /* 0x000fd60000000000 */
[----:B------:R-:W-:-:S04]  /*3f50*/  ULOP3.LUT UR4, UR4, 0xffff, URZ, 0xc0, !UPT ;  /* 0x0000ffff04047892 */ /* 0x000fc8000f8ec0ff */
[----:B------:R-:W-:-:S04]  /*3f60*/  USHF.R.U32.HI UR4, URZ, 0x5, UR4 ;  /* 0x00000005ff047899 */ /* 0x000fc80008011604 */
[----:B------:R-:W-:Y:S02]  /*3f70*/  USHF.L.U32 UR5, UR5, UR4, URZ ;  /* 0x0000000405057299 */ /* 0x000fe400080006ff */
[----:B------:R-:W-:-:S04]  /*3f80*/  USHF.L.U32 UR4, UR6, UR4, URZ ;  /* 0x0000000406047299 */ /* 0x000fc800080006ff */
[----:B-1----:R-:W-:-:S04]  /*3f90*/  LOP3.LUT R0, R0, UR5, RZ, 0xc0, !PT ;  /* 0x0000000500007c12 */ /* 0x002fc8000f8ec0ff */
[----:B------:R-:W-:-:S13]  /*3fa0*/  ISETP.NE.AND P0, PT, R0, UR5, PT ;  /* 0x0000000500007c0c */ /* 0x000fda000bf05270 */
[----:B------:R-:W-:Y:S05]  /*3fb0*/  @P0 BRA `(.L_x_66) ;  /* 0x0000000000580947 */ /* 0x000fea0003800000 */
[----:B------:R-:W1:Y:S02]  /*3fc0*/  LDS R0, [UR8+0x18] ;  /* 0x00001808ff007984 */ /* 0x000e640008000800 */
[----:B-1----:R-:W-:-:S04]  /*3fd0*/  LOP3.LUT R0, R0, UR4, RZ, 0xc0, !PT ;  /* 0x0000000400007c12 */ /* 0x002fc8000f8ec0ff */
[----:B------:R-:W-:-:S13]  /*3fe0*/  ISETP.NE.AND P0, PT, R0, UR4, PT ;  /* 0x0000000400007c0c */ /* 0x000fda000bf05270 */
[----:B------:R-:W-:Y:S05]  /*3ff0*/  @P0 BRA `(.L_x_67) ;  /* 0x00000000003c0947 */ /* 0x000fea0003800000 */
[----:B------:R-:W1:Y:S01]  /*4000*/  S2R R2, SR_LANEID ;  /* 0x0000000000027919 */ /* 0x000e620000000000 */
[----:B------:R-:W-:-:S06]  /*4010*/  ULOP3.LUT UR5, URZ, UR5, URZ, 0x33, !UPT ;  /* 0x00000005ff057292 */ /* 0x000fcc000f8e33ff */
[----:B------:R-:W-:-:S04]  /*4020*/  IMAD.U32 R0, RZ, RZ, UR5 ;  /* 0x00000005ff007e24 */ /* 0x000fc8000f8e00ff */
[----:B------:R2:W3:Y:S02]  /*4030*/  REDUX UR7, R0 ;  /* 0x00000000000773c4 */ /* 0x0004e40000000000 */
[----:B------:R4:W-:Y:S01]  /*4040*/  UTCATOMSWS.AND URZ, UR5 ;  /* 0x0000000500ff79e3 */ /* 0x0009e20008000000 */
[----:B--2---:R-:W-:Y:S01]  /*4050*/  LOP3.LUT R0, RZ, UR4, RZ, 0x33, !PT ;  /* 0x00000004ff007c12 */ /* 0x004fe2000f8e33ff */
[----:B------:R-:W-:Y:S02]  /*4060*/  VOTEU.ANY UR4, UPT, PT ;  /* 0x0000000000047886 */ /* 0x000fe400038e0100 */
[----:B------:R-:W-:Y:S02]  /*4070*/  UFLO.U32 UR4, UR4 ;  /* 0x00000004000472bd */ /* 0x000fe400080e0000 */
[----:B------:R-:W2:Y:S04]  /*4080*/  REDUX UR6, R0 ;  /* 0x00000000000673c4 */ /* 0x000ea80000000000 */
[----:B-1----:R-:W-:-:S02]  /*4090*/  ISETP.EQ.U32.AND P0, PT, R2, UR4, PT ;  /* 0x0000000402007c0c */ /* 0x002fc4000bf02070 */
[----:B---3--:R-:W-:-:S11]  /*40a0*/  MOV R2, UR7 ;  /* 0x0000000700027c02 */ /* 0x008fd60008000f00 */
[----:B------:R4:W-:Y:S01]  /*40b0*/  @P0 ATOMS.AND RZ, [UR8+0x14], R2 ;  /* 0x00001402ffff098c */ /* 0x0009e2000a800008 */
[----:B--2---:R-:W-:-:S05]  /*40c0*/  IMAD.U32 R0, RZ, RZ, UR6 ;  /* 0x00000006ff007e24 */ /* 0x004fca000f8e00ff */
[----:B------:R4:W-:Y:S01]  /*40d0*/  @P0 ATOMS.AND RZ, [UR8+0x18], R0 ;  /* 0x00001800ffff098c */ /* 0x0009e2000a800008 */
[----:B------:R-:W-:Y:S05]  /*40e0*/  BRA `(.L_x_68) ;  /* 0x0000000000147947 */ /* 0x000fea0003800000 */
.L_x_67:
[----:B------:R-:W-:Y:S02]  /*40f0*/  MOV R2, 0x4110 ;  /* 0x0000411000027802 */ /* 0x000fe40000000f00 */
[----:B-----5:R-:W-:Y:S05]  /*4100*/  CALL.REL.NOINC `($__internal_0_$__cuda_sm10x_tcgen05_guardrail_trap_col_being_dealloced_not_returned_by_alloc) ;  /* 0x0000003c000c7944 */ /* 0x020fea0003c00000 */
[----:B------:R-:W-:Y:S05]  /*4110*/  BRA `(.L_x_68) ;  /* 0x0000000000087947 */ /* 0x000fea0003800000 */
.L_x_66:
[----:B------:R-:W-:Y:S02]  /*4120*/  MOV R2, 0x4140 ;  /* 0x0000414000027802 */ /* 0x000fe40000000f00 */
[----:B-----5:R-:W-:Y:S05]  /*4130*/  CALL.REL.NOINC `($__internal_2_$__cuda_sm10x_tcgen05_guardrail_trap_unallocated_columns_being_dealloced) ;  /* 0x0000003c00187944 */ /* 0x020fea0003c00000 */
.L_x_68:
[----:B------:R-:W-:Y:S01]  /*4140*/  NOP ;  /* 0x0000000000007918 */ /* 0x000fe20000000000 */
[----:B----4-:R-:W-:Y:S05]  /*4150*/  EXIT ;  /* 0x000000000000794d */ /* 0x010fea0003800000 */
.L_x_50:
[----:B------:R-:W-:-:S09]  /*4160*/  UISETP.NE.OR UP2, UPT, UR10, 0x3, !UP2 ;  /* 0x000000030a00788c */ /* 0x000fd2000d745670 */
[----:B------:R-:W-:Y:S05]  /*4170*/  BRA.U UP2, `(.L_x_69) ;  /* 0x0000000d02ac7547 */ /* 0x000fea000b800000 */
[----:B------:R-:W1:Y:S01]  /*4180*/  LDC R0, c[0x0][0xb30] ;  /* 0x0002cc00ff007b82 */ /* 0x000e620000000800 */
[----:B------:R-:W2:Y:S01]  /*4190*/  LDCU.64 UR4, c[0x0][0x888] ;  /* 0x00011100ff0477ac */ /* 0x000ea20008000a00 */
[----:B------:R-:W-:Y:S01]  /*41a0*/  IMAD.MOV.U32 R32, RZ, RZ, 0x1 ;  /* 0x00000001ff207424 */ /* 0x000fe200078e00ff */
[----:B------:R-:W-:Y:S01]  /*41b0*/  CS2R R28, SRZ ;  /* 0x00000000001c7805 */ /* 0x000fe2000001ff00 */
[----:B------:R-:W-:Y:S01]  /*41c0*/  IMAD.MOV.U32 R25, RZ, RZ, 0x2000 ;  /* 0x00002000ff197424 */ /* 0x000fe200078e00ff */
[----:B------:R-:W4:Y:S03]  /*41d0*/  LDCU.64 UR18, c[0x0][0x890] ;  /* 0x00011200ff1277ac */ /* 0x000f260008000a00 */
[----:B------:R-:W3:Y:S01]  /*41e0*/  LDC R24, c[0x0][0x370] ;  /* 0x0000dc00ff187b82 */ /* 0x000ee20000000800 */
[----:B------:R-:W-:Y:S01]  /*41f0*/  UMOV UR13, 0x400 ;  /* 0x00000400000d7882 */ /* 0x000fe20000000000 */
[----:B------:R-:W-:-:S02]  /*4200*/  UPLOP3.LUT UP1, UPT, UPT, UPT, UPT, 0x40, 0x4 ;  /* 0x000000000004789c */ /* 0x000fc40003f2e870 */
[----:B------:R-:W-:Y:S01]  /*4210*/  ULEA UR13, UR53, UR13, 0x18 ;  /* 0x0000000d350d7291 */ /* 0x000fe2000f8ec0ff */
[----:B------:R-:W-:-:S03]  /*4220*/  UMOV UR8, URZ ;  /* 0x000000ff00087c82 */ /* 0x000fc60008000000 */
[----:B------:R-:W3:Y:S01]  /*4230*/  LDC R3, c[0x0][0xb0c] ;  /* 0x0002c300ff037b82 */ /* 0x000ee20000000800 */
[----:B--2---:R-:W-:Y:S02]  /*4240*/  UISETP.NE.U32.AND UP3, UPT, UR4, URZ, UPT ;  /* 0x000000ff0400728c */ /* 0x004fe4000bf65070 */
[----:B----4-:R-:W-:-:S05]  /*4250*/  UISETP.NE.U32.AND UP4, UPT, UR18, URZ, UPT ;  /* 0x000000ff1200728c */ /* 0x010fca000bf85070 */
[----:B------:R-:W2:Y:S01]  /*4260*/  LDC R18, c[0x0][0xb20] ;  /* 0x0002c800ff127b82 */ /* 0x000ea20000000800 */
[----:B-1----:R-:W-:Y:S01]  /*4270*/  ISETP.NE.AND P1, PT, R0, 0x1, PT ;  /* 0x000000010000780c */ /* 0x002fe20003f25270 */
[----:B------:R-:W-:Y:S02]  /*4280*/  UISETP.NE.AND.EX UP3, UPT, UR5, URZ, UPT, UP3 ;  /* 0x000000ff0500728c */ /* 0x000fe4000bf65330 */
[----:B------:R-:W-:-:S04]  /*4290*/  UISETP.NE.AND.EX UP4, UPT, UR19, URZ, UPT, UP4 ;  /* 0x000000ff1300728c */ /* 0x000fc8000bf85340 */
[----:B------:R-:W1:Y:S08]  /*42a0*/  LDC.64 R30, c[0x0][0x348] ;  /* 0x0000d200ff1e7b82 */ /* 0x000e700000000a00 */
[----:B------:R-:W4:Y:S08]  /*42b0*/  LDC.64 R16, c[0x0][0xb10] ;  /* 0x0002c400ff107b82 */ /* 0x000f300000000a00 */
[----:B------:R-:W1:Y:S08]  /*42c0*/  LDC.64 R6, c[0x0][0xb18] ;  /* 0x0002c600ff067b82 */ /* 0x000e700000000a00 */
[----:B------:R-:W1:Y:S08]  /*42d0*/  LDC.64 R4, c[0x0][0xb28] ;  /* 0x0002ca00ff047b82 */ /* 0x000e700000000a00 */
[----:B--23--:R-:W1:Y:S02]  /*42e0*/  LDC R19, c[0x0][0x374] ;  /* 0x0000dd00ff137b82 */ /* 0x00ce640000000800 */
.L_x_78:
[C---:B------:R-:W-:Y:S02]  /*42f0*/  LEA R0, R29.reuse, UR13, 0x3 ;  /* 0x0000000d1d007c11 */ /* 0x040fe4000f8e18ff */
[----:B------:R-:W-:Y:S02]  /*4300*/  SHF.L.U32 R2, R28, 0x1f, RZ ;  /* 0x0000001f1c027819 */ /* 0x000fe400000006ff */
[----:B------:R-:W-:Y:S02]  /*4310*/  LEA R20, R29, UR13, 0x4 ;  /* 0x0000000d1d147c11 */ /* 0x000fe4000f8e20ff */
[----:B--2---:R-:W2:Y:S02]  /*4320*/  SYNCS.PHASECHK.TRANS64.TRYWAIT P0, [R0+URZ+0x60], R2 ;  /* 0x00006002000075a7 */ /* 0x004ea400080011ff */
[----:B--2---:R-:W-:Y:S05]  /*4330*/  @!P0 BRA `(.L_x_70) ;  /* 0x0000003400a48947 */ /* 0x004fea0003800000 */
.L_x_140:
[----:B------:R-:W-:Y:S01]  /*4340*/  ISETP.GE.AND P0, PT, R26, 0x1, PT ;  /* 0x000000011a00780c */ /* 0x000fe20003f06270 */
[----:B------:R-:W3:Y:S01]  /*4350*/  LDS.128 R20, [R20+0xf0] ;  /* 0x0000f00014147984 */ /* 0x000ee20000000c00 */
[----:B--2---:R-:W-:Y:S01]  /*4360*/  VIADD R0, R0, 0x70 ;  /* 0x0000007000007836 */ /* 0x004fe20000000000 */
[----:B------:R-:W-:Y:S01]  /*4370*/  @!PT LDS RZ, [RZ] ;  /* 0x00000000fffff984 */ /* 0x000fe20000000800 */
[----:B------:R-:W-:Y:S01]  /*4380*/  @!PT LDS RZ, [RZ] ;  /* 0x00000000fffff984 */ /* 0x000fe20000000800 */
[----:B------:R-:W-:Y:S01]  /*4390*/  @!PT LDS RZ, [RZ] ;  /* 0x00000000fffff984 */ /* 0x000fe20000000800 */
[----:B------:R-:W-:Y:S01]  /*43a0*/  @!PT LDS RZ, [RZ] ;  /* 0x00000000fffff984 */ /* 0x000fe20000000800 */
[----:B------:R2:W-:Y:S06]  /*43b0*/  MEMBAR.ALL.CTA ;  /* 0x0000000000007992 */ /* 0x0005ec0000008000 */
[----:B--2---:R-:W2:Y:S01]  /*43c0*/  FENCE.VIEW.ASYNC.S ;  /* 0x00000000000073c6 */ /* 0x004ea20000000000 */
[----:B------:R-:W-:Y:S04]  /*43d0*/  PRMT R0, RZ, 0x654, R0 ;  /* 0x00000654ff007816 */ /* 0x000fe80000000000 */
[----:B--2---:R2:W-:Y:S01]  /*43e0*/  SYNCS.ARRIVE.TRANS64.RED.A1T0 RZ, [R0+URZ], RZ ;  /* 0x000000ff00ff79a7 */ /* 0x0045e200081004ff */
[----:B---3--:R-:W-:Y:S11]  /*43f0*/  LOP3.LUT P3, RZ, R22, 0x1, RZ, 0xc0, !PT ;  /* 0x0000000116ff7812 */ /* 0x008ff6000786c0ff */
[----:B------:R-:W-:Y:S02]  /*4400*/  @!UPT UIADD3 URZ, UPT, UPT, URZ, URZ, URZ ;  /* 0x000000fffffff290 */ /* 0x000fe4000fffe0ff */
[----:B------:R-:W-:Y:S02]  /*4410*/  @P3 MOV R11, R20 ;  /* 0x00000014000b3202 */ /* 0x000fe40000000f00 */
[----:B------:R-:W-:Y:S01]  /*4420*/  @P3 LOP3.LUT R10, R21, 0xffff, RZ, 0xc0, !PT ;  /* 0x0000ffff150a3812 */ /* 0x000fe200078ec0ff */
[----:B--2---:R-:W-:Y:S06]  /*4430*/  @!P0 BRA `(.L_x_71) ;  /* 0x0000000000a48947 */ /* 0x004fec0003800000 */
[-C--:B-1----:R-:W-:Y:S01]  /*4440*/  IMAD.HI.U32 R0, R19, R7.reuse, RZ ;  /* 0x0000000713007227 */ /* 0x082fe200078e00ff */
[----:B------:R-:W-:Y:S02]  /*4450*/  ISETP.NE.AND P0, PT, R6, 0x1, PT ;  /* 0x000000010600780c */ /* 0x000fe40003f05270 */
[----:B------:R-:W-:Y:S01]  /*4460*/  ISETP.NE.AND P2, PT, R26, 0x1, PT ;  /* 0x000000011a00780c */ /* 0x000fe20003f45270 */
[----:B----4-:R-:W-:Y:S01]  /*4470*/  IMAD.HI.U32 R9, R24, R16, RZ ;  /* 0x0000001018097227 */ /* 0x010fe200078e00ff */
[----:B------:R-:W-:Y:S02]  /*4480*/  SHF.R.U32.HI R0, RZ, R18, R0 ;  /* 0x00000012ff007219 */ /* 0x000fe40000011600 */
[----:B------:R-:W-:Y:S01]  /*4490*/  ISETP.NE.AND P4, PT, R3, 0x1, PT ;  /* 0x000000010300780c */ /* 0x000fe20003f85270 */
[----:B------:R-:W-:Y:S01]  /*44a0*/  IMAD.HI.U32 R13, R10, R7, RZ ;  /* 0x000000070a0d7227 */ /* 0x000fe200078e00ff */
[----:B------:R-:W-:Y:S02]  /*44b0*/  SHF.R.U32.HI R9, RZ, R17, R9 ;  /* 0x00000011ff097219 */ /* 0x000fe40000011609 */
[----:B------:R-:W-:Y:S01]  /*44c0*/  SEL R0, R19, R0, !P0 ;  /* 0x0000000013007207 */ /* 0x000fe20004000000 */
[----:B------:R-:W-:Y:S01]  /*44d0*/  IMAD.HI.U32 R12, R11, R16, RZ ;  /* 0x000000100b0c7227 */ /* 0x000fe200078e00ff */
[----:B------:R-:W-:Y:S03]  /*44e0*/  SEL R9, R24, R9, !P4 ;  /* 0x0000000918097207 */ /* 0x000fe60006000000 */
[-C--:B------:R-:W-:Y:S01]  /*44f0*/  IMAD.HI.U32 R8, R0, R4.reuse, RZ ;  /* 0x0000000400087227 */ /* 0x080fe200078e00ff */
[----:B------:R-:W-:Y:S03]  /*4500*/  SHF.R.U32.HI R12, RZ, R17, R12 ;  /* 0x00000011ff0c7219 */ /* 0x000fe6000001160c */
[----:B------:R-:W-:Y:S01]  /*4510*/  IMAD.HI.U32 R2, R9, R4, RZ ;  /* 0x0000000409027227 */ /* 0x000fe200078e00ff */
[-C--:B------:R-:W-:Y:S02]  /*4520*/  @P2 SHF.R.U32.HI R0, RZ, R5.reuse, R8 ;  /* 0x00000005ff002219 */ /* 0x080fe40000011608 */
[----:B------:R-:W-:Y:S02]  /*4530*/  SHF.R.U32.HI R8, RZ, R18, R13 ;  /* 0x00000012ff087219 */ /* 0x000fe4000001160d */
[----:B------:R-:W-:Y:S01]  /*4540*/  @P2 SHF.R.U32.HI R9, RZ, R5, R2 ;  /* 0x00000005ff092219 */ /* 0x000fe20000011602 */
[----:B------:R-:W-:Y:S01]  /*4550*/  IMAD R0, R26, R0, RZ ;  /* 0x000000001a007224 */ /* 0x000fe200078e02ff */
[----:B------:R-:W-:Y:S02]  /*4560*/  SEL R8, R10, R8, !P0 ;  /* 0x000000080a087207 */ /* 0x000fe40004000000 */
[----:B------:R-:W-:Y:S01]  /*4570*/  SEL R2, R11, R12, !P4 ;  /* 0x0000000c0b027207 */ /* 0x000fe20006000000 */
[----:B------:R-:W-:Y:S01]  /*4580*/  IMAD R12, R26, R9, RZ ;  /* 0x000000091a0c7224 */ /* 0x000fe200078e02ff */
[C---:B------:R-:W-:Y:S01]  /*4590*/  ISETP.GE.AND P0, PT, R8.reuse, R0, PT ;  /* 0x000000000800720c */ /* 0x040fe20003f06270 */
[----:B------:R-:W-:Y:S03]  /*45a0*/  IMAD.HI.U32 R0, R8, R4, RZ ;  /* 0x0000000408007227 */ /* 0x000fe600078e00ff */
[----:B------:R-:W-:Y:S02]  /*45b0*/  ISETP.GE.OR P0, PT, R2, R12, P0 ;  /* 0x0000000c0200720c */ /* 0x000fe40000706670 */
[-C--:B------:R-:W-:Y:S04]  /*45c0*/  SHF.R.U32.HI R0, RZ, R5.reuse, R0 ;  /* 0x00000005ff007219 */ /* 0x080fe80000011600 */
[----:B------:R-:W-:Y:S05]  /*45d0*/  SEL R13, R8, R0, !P2 ;  /* 0x00000000080d7207 */ /* 0x000fea0005000000 */
[----:B------:R-:W-:Y:S02]  /*45e0*/  IMAD.MOV R12, RZ, RZ, -R13 ;  /* 0x000000ffff0c7224 */ /* 0x000fe400078e0a0d */
[----:B------:R-:W-:Y:S04]  /*45f0*/  @!P0 IMAD.HI.U32 R0, R2, R4, RZ ;  /* 0x0000000402008227 */ /* 0x000fe800078e00ff */
[----:B------:R-:W-:Y:S01]  /*4600*/  IMAD R12, R26, R12, R8 ;  /* 0x0000000c1a0c7224 */ /* 0x000fe200078e0208 */
[----:B------:R-:W-:Y:S04]  /*4610*/  @!P0 SHF.R.U32.HI R0, RZ, R5, R0 ;  /* 0x00000005ff008219 */ /* 0x000fe80000011600 */
[----:B------:R-:W-:Y:S04]  /*4620*/  @!P0 SEL R0, R2, R0, !P2 ;  /* 0x0000000002008207 */ /* 0x000fe80005000000 */
[----:B------:R-:W-:Y:S01]  /*4630*/  @!P0 IADD3 R13, PT, PT, R13, -R0, RZ ;  /* 0x800000000d0d8210 */ /* 0x000fe20007ffe0ff */
[----:B------:R-:W-:Y:S01]  /*4640*/  @!P0 IMAD R0, R9, R12, R0 ;  /* 0x0000000c09008224 */ /* 0x000fe200078e0200 */
[----:B------:R-:W-:Y:S01]  /*4650*/  IADD3 R9, PT, PT, -R8, RZ, RZ ;  /* 0x000000ff08097210 */ /* 0x000fe20007ffe1ff */
[--C-:B------:R-:W-:Y:S02]  /*4660*/  IMAD.MOV R12, RZ, RZ, -R2.reuse ;  /* 0x000000ffff0c7224 */ /* 0x100fe400078e0a02 */
[----:B------:R-:W-:Y:S02]  /*4670*/  @!P0 IMAD R8, R13, R26, R2 ;  /* 0x0000001a0d088224 */ /* 0x000fe400078e0202 */
[----:B------:R-:W-:Y:S02]  /*4680*/  @!P0 IMAD.MOV.U32 R2, RZ, RZ, R0 ;  /* 0x000000ffff028224 */ /* 0x000fe400078e0000 */
[----:B------:R-:W-:Y:S02]  /*4690*/  IMAD R11, R3, R12, R11 ;  /* 0x0000000c030b7224 */ /* 0x000fe400078e020b */
[----:B------:R-:W-:Y:S02]  /*46a0*/  IMAD R10, R6, R9, R10 ;  /* 0x00000009060a7224 */ /* 0x000fe400078e020a */
[----:B------:R-:W-:Y:S02]  /*46b0*/  IMAD R11, R2, R3, R11 ;  /* 0x00000003020b7224 */ /* 0x000fe400078e020b */
[----:B------:R-:W-:Y:S02]  /*46c0*/  IMAD R10, R8, R6, R10 ;  /* 0x00000006080a7224 */ /* 0x000fe400078e020a */
.L_x_71:
[----:B------:R-:W-:Y:S05]  /*46d0*/  BRA.U UP1, `(.L_x_72) ;  /* 0x0000000101107547 */ /* 0x000fea000b800000 */
[----:B------:R-:W-:Y:S04]  /*46e0*/  MOV R2, UR20 ;  /* 0x0000001400027c02 */ /* 0x000fe80008000f00 */
[----:B------:R-:W-:Y:S04]  /*46f0*/  SHF.L.U32 R2, R2, 0x1f, RZ ;  /* 0x0000001f02027819 */ /* 0x000fe800000006ff */
[----:B------:R-:W2:Y:S02]  /*4700*/  SYNCS.PHASECHK.TRANS64.TRYWAIT P0, [UR13+0x58], R2 ;  /* 0x00005802ff0075a7 */ /* 0x000ea4000800110d */
[----:B--2---:R-:W-:Y:S05]  /*4710*/  @!P0 BRA `(.L_x_73) ;  /* 0x0000003000c08947 */ /* 0x004fea0003800000 */
.L_x_72:
[----:B------:R-:W-:Y:S02]  /*4720*/  R2UR UR11, R15 ;  /* 0x000000000f0b72ca */ /* 0x000fe400000e0000 */
[----:B------:R-:W-:Y:S02]  /*4730*/  R2UR UR10, R14 ;  /* 0x000000000e0a72ca */ /* 0x000fe400000e0000 */
[----:B------:R-:W-:Y:S04]  /*4740*/  ISETP.NE.U32.AND P2, PT, RZ, UR18, PT ;  /* 0x00000012ff007c0c */ /* 0x000fe8000bf45070 */
[----:B------:R-:W-:Y:S05]  /*4750*/  ISETP.NE.AND.EX P2, PT, RZ, UR19, PT, P2 ;  /* 0x00000013ff007c0c */ /* 0x000fea000bf45320 */
[----:B------:R-:W-:Y:S02]  /*4760*/  USHF.L.U32 UR11, UR11, 0x6, URZ ;  /* 0x000000060b0b7899 */ /* 0x000fe400080006ff */
[----:B------:R-:W-:Y:S01]  /*4770*/  USHF.L.U32 UR10, UR10, 0x6, URZ ;  /* 0x000000060a0a7899 */ /* 0x000fe200080006ff */
[----:B------:R-:W-:Y:S11]  /*4780*/  BRA.U !UP4, `(.L_x_74) ;  /* 0x000000010c347547 */ /* 0x000ff6000b800000 */
[----:B------:R-:W-:Y:S01]  /*4790*/  UPLOP3.LUT UP0, UPT, UPT, UPT, UP3, 0x80, 0x8 ;  /* 0x000000000008789c */ /* 0x000fe20003f0f030 */
[----:B--2---:R-:W-:Y:S02]  /*47a0*/  HFMA2 R0, -RZ, RZ, 0, 5.9604644775390625e-08 ;  /* 0x00000001ff007431 */ /* 0x004fe400000001ff */
[----:B------:R-:W-:Y:S03]  /*47b0*/  IMAD.MOV.U32 R64, RZ, RZ, 0x1 ;  /* 0x00000001ff407424 */ /* 0x000fe600078e00ff */
[----:B------:R-:W-:Y:S05]  /*47c0*/  PLOP3.LUT P0, PT, PT, PT, UP0, 0x80, 0x8 ;  /* 0x000000000008781c */ /* 0x000fea0003f0f008 */
[----:B------:R-:W2:Y:S01]  /*47d0*/  @UP0 LDCU.64 UR4, c[0x0][0x888] ;  /* 0x00011100ff0407ac */ /* 0x000ea20008000a00 */
[----:B------:R-:W-:Y:S07]  /*47e0*/  @UP0 UIMAD UR6, UR60, UR18, URZ ;  /* 0x000000123c0602a4 */ /* 0x000fee000f8e02ff */
[----:B------:R-:W-:Y:S01]  /*47f0*/  @!P0 PRMT R64, R0, 0x7610, R64 ;  /* 0x0000761000408816 */ /* 0x000fe20000000040 */
[----:B--2---:R-:W-:Y:S06]  /*4800*/  @UP0 UIMAD.WIDE UR4, UR6, 0x4, UR4 ;  /* 0x00000004060408a5 */ /* 0x004fec000f8e0204 */
[----:B------:R-:W-:Y:S01]  /*4810*/  IMAD.U32 R8, RZ, RZ, UR4 ;  /* 0x00000004ff087e24 */ /* 0x000fe2000f8e00ff */
[----:B------:R-:W-:Y:S04]  /*4820*/  MOV R9, UR5 ;  /* 0x0000000500097c02 */ /* 0x000fe80008000f00 */
[----:B------:R-:W2:Y:S01]  /*4830*/  @!UP0 LDCU UR4, c[0x0][0x880] ;  /* 0x00011000ff0487ac */ /* 0x000ea20008000800 */
[----:B-----5:R3:W5:Y:S02]  /*4840*/  @P0 LDG.E R35, desc[UR56][R8.64] ;  /* 0x0000003808230981 */ /* 0x020764000c1e1900 */
[----:B--23--:R-:W-:Y:S07]  /*4850*/  @!P0 IMAD.U32 R35, RZ, RZ, UR4 ;  /* 0x00000004ff238e24 */ /* 0x00cfee000f8e00ff */
.L_x_74:
[----:B-----5:R-:W-:Y:S01]  /*4860*/  @!P2 FSETP.EQ.AND P0, PT, R35, RZ, PT ;  /* 0x000000ff2300a20b */ /* 0x020fe20003f02000 */
[----:B------:R-:W-:Y:S01]  /*4870*/  @!UPT UIADD3 URZ, UPT, UPT, URZ, URZ, URZ ;  /* 0x000000fffffff290 */ /* 0x000fe2000fffe0ff */
[----:B------:R-:W-:Y:S11]  /*4880*/  @!P2 BRA `(.L_x_75) ;  /* 0x000000000014a947 */ /* 0x000ff60003800000 */
[----:B------:R-:W-:Y:S02]  /*4890*/  LOP3.LUT P2, RZ, R64, 0xff, RZ, 0xc0, !PT ;  /* 0x000000ff40ff7812 */ /* 0x000fe4000784c0ff */
[----:B------:R-:W-:Y:S04]  /*48a0*/  PLOP3.LUT P0, PT, PT, PT, UP0, 0x80, 0x8 ;  /* 0x000000000008781c */ /* 0x000fe80003f0f008 */
[----:B------:R-:W-:Y:S07]  /*48b0*/  PLOP3.LUT P0, PT, P0, PT, PT, 0x8, 0x80 ;  /* 0x000000000080781c */ /* 0x000fee000070e170 */
[----:B------:R-:W-:Y:S11]  /*48c0*/  @P2 FSETP.EQ.AND P0, PT, R35, RZ, PT ;  /* 0x000000ff2300220b */ /* 0x000ff60003f02000 */
[----:B------:R-:W-:Y:S02]  /*48d0*/  @!UPT UIADD3 URZ, UPT, UPT, URZ, URZ, URZ ;  /* 0x000000fffffff290 */ /* 0x000fe4000fffe0ff */
.L_x_75:
[----:B------:R-:W-:Y:S01]  /*48e0*/  ULEA UR4, UR8, UR13, 0x3 ;  /* 0x0000000d08047291 */ /* 0x000fe2000f8e18ff */
[----:B------:R-:W-:Y:S02]  /*48f0*/  SHF.L.U32 R9, R32, 0x1f, RZ ;  /* 0x0000001f20097819 */ /* 0x000fe400000006ff */
[----:B------:R-:W-:Y:S04]  /*4900*/  ELECT P4, URZ, PT ;  /* 0x0000000000ff782f */ /* 0x000fe80003880000 */
[----:B------:R-:W-:Y:S02]  /*4910*/  PLOP3.LUT P4, PT, P0, P4, PT, 0xf2, 0x2f ;  /* 0x00000000002f781c */ /* 0x000fe40000789e72 */
[----:B------:R-:W3:Y:S11]  /*4920*/  SYNCS.PHASECHK.TRANS64.TRYWAIT P2, [UR4+0x38], R9 ;  /* 0x00003809ff0075a7 */ /* 0x000ef60008041104 */
[----:B-1----:R-:W-:Y:S05]  /*4930*/  @!P4 IADD3 R8, P0, PT, R30, 0x580, RZ ;  /* 0x000005801e08c810 */ /* 0x002fea0007f1e0ff */
[----:B--2---:R-:W-:Y:S01]  /*4940*/  @!P4 IMAD.X R2, RZ, RZ, R31, P0 ;  /* 0x000000ffff02c224 */ /* 0x004fe200000e061f */
[----:B---3--:R-:W-:Y:S07]  /*4950*/  @!P2 BRA `(.L_x_76) ;  /* 0x000000300048a947 */ /* 0x008fee0003800000 */
.L_x_143:
[----:B------:R-:W2:Y:S01]  /*4960*/  LDC.64 R12, c[0x0][0xb18] ;  /* 0x0002c600ff0c7b82 */ /* 0x000ea20000000a00 */
[----:B------:R-:W-:Y:S01]  /*4970*/  @!P4 R2UR UR6, R2 ;  /* 0x000000000206c2ca */ /* 0x000fe200000e0000 */
[----:B------:R-:W-:Y:S01]  /*4980*/  VOTEU.ALL UP2, P4 ;  /* 0x0000000000ff7886 */ /* 0x000fe20002040000 */
[----:B------:R-:W-:Y:S01]  /*4990*/  @!P4 R2UR UR7, R8 ;  /* 0x000000000807c2ca */ /* 0x000fe200000e0000 */
[----:B------:R-:W-:Y:S01]  /*49a0*/  UIADD3 UR5, UPT, UPT, UR8, 0x1, URZ ;  /* 0x0000000108057890 */ /* 0x000fe2000fffe0ff */
[----:B-1----:R-:W-:Y:S03]  /*49b0*/  @!P4 IMAD.MOV.U32 R0, RZ, RZ, 0x2000 ;  /* 0x00002000ff00c424 */ /* 0x002fe600078e00ff */
[----:B------:R-:W1:Y:S01]  /*49c0*/  @!P1 LDC R2, c[0x0][0xb0c] ;  /* 0x0002c300ff029b82 */ /* 0x000e620000000800 */
[----:B------:R-:W-:Y:S01]  /*49d0*/  @!UP2 ULEA UR8, UR8, UR13, 0xd ;  /* 0x0000000d0808a291 */ /* 0x000fe2000f8e68ff */
[----:B------:R-:W-:Y:S01]  /*49e0*/  @P3 SHF.R.U32.HI R27, RZ, 0x10, R21 ;  /* 0x00000010ff1b3819 */ /* 0x000fe20000011615 */
[----:B------:R-:W-:Y:S01]  /*49f0*/  UIADD3 UR9, UPT, UPT, UR4, 0x20, URZ ;  /* 0x0000002004097890 */ /* 0x000fe2000fffe0ff */
[----:B------:R-:W-:Y:S01]  /*4a00*/  VIADD R29, R29, 0x1 ;  /* 0x000000011d1d7836 */ /* 0x000fe20000000000 */
[----:B------:R-:W-:Y:S01]  /*4a10*/  @!UP2 UIADD3 UR8, UPT, UPT, UR8, 0x400, URZ ;  /* 0x000004000808a890 */ /* 0x000fe2000fffe0ff */
[----:B------:R-:W-:Y:S01]  /*4a20*/  VOTEU.ALL UP1, P4 ;  /* 0x0000000000ff7886 */ /* 0x000fe20002020000 */
[----:B------:R-:W-:Y:S01]  /*4a30*/  IMAD.U32 R9, RZ, RZ, UR6 ;  /* 0x00000006ff097e24 */ /* 0x000fe2000f8e00ff */
[----:B------:R-:W-:Y:S01]  /*4a40*/  UMOV UR22, 0x0 ;  /* 0x0000000000167882 */ /* 0x000fe20000000000 */
[----:B------:R-:W-:Y:S01]  /*4a50*/  IMAD.U32 R8, RZ, RZ, UR7 ;  /* 0x00000007ff087e24 */ /* 0x000fe2000f8e00ff */
[----:B------:R-:W-:Y:S01]  /*4a60*/  UMOV UR23, 0x10000000 ;  /* 0x1000000000177882 */ /* 0x000fe20000000000 */
[----:B------:R-:W-:Y:S01]  /*4a70*/  UMOV UR12, UR60 ;  /* 0x0000003c000c7c82 */ /* 0x000fe20008000000 */
[----:B------:R-:W-:Y:S01]  /*4a80*/  @!P4 R2UR UR17, R9 ;  /* 0x000000000911c2ca */ /* 0x000fe200000e0000 */
[----:B------:R-:W-:Y:S01]  /*4a90*/  UISETP.NE.AND UP5, UPT, UR5, 0x3, UPT ;  /* 0x000000030500788c */ /* 0x000fe2000bfa5270 */
[----:B------:R-:W-:Y:S01]  /*4aa0*/  @!P4 R2UR UR16, R8 ;  /* 0x000000000810c2ca */ /* 0x000fe200000e0000 */
[----:B------:R-:W-:Y:S01]  /*4ab0*/  UPRMT UR14, UR53, 0x654, UR9 ;  /* 0x00000654350e7896 */ /* 0x000fe20008000009 */
[----:B------:R-:W3:Y:S01]  /*4ac0*/  LDC.64 R8, c[0x0][0xb10] ;  /* 0x0002c400ff087b82 */ /* 0x000ee20000000a00 */
[----:B------:R-:W-:Y:S02]  /*4ad0*/  USEL UR7, UR5, URZ, UP5 ;  /* 0x000000ff05077287 */ /* 0x000fe4000a800000 */
[----:B------:R-:W-:Y:S02]  /*4ae0*/  USEL UR5, URZ, 0x1, UP5 ;  /* 0x00000001ff057887 */ /* 0x000fe4000a800000 */
[----:B------:R-:W-:Y:S04]  /*4af0*/  ULEA UR6, UR7, UR13, 0x3 ;  /* 0x0000000d07067291 */ /* 0x000fe8000f8e18ff */
[----:B------:R-:W-:Y:S02]  /*4b00*/  LOP3.LUT R32, R32, UR5, RZ, 0x3c, !PT ;  /* 0x0000000520207c12 */ /* 0x000fe4000f8e3cff */
[----:B------:R1:W-:Y:S01]  /*4b10*/  @!UP1 UTMALDG.3D [UR8], [UR16], desc[UR22] ;  /* 0x00001608100095b4 */ /* 0x0003e20008011000 */
[----:B------:R5:W-:Y:S01]  /*4b20*/  @!P4 SYNCS.ARRIVE.TRANS64.RED.A0TR RZ, [UR4+0x20], R0 ;  /* 0x00002000ffffc9a7 */ /* 0x000be20008300404 */
[----:B------:R-:W-:Y:S01]  /*4b30*/  SHF.L.U32 R14, R32, 0x1f, RZ ;  /* 0x0000001f200e7819 */ /* 0x000fe200000006ff */
[C---:B---3--:R-:W-:Y:S01]  /*4b40*/  @!P1 IMAD.HI.U32 R8, R11.reuse, R8, RZ ;  /* 0x000000080b089227 */ /* 0x048fe200078e00ff */
[----:B--2---:R-:W-:Y:S02]  /*4b50*/  @!P1 ISETP.NE.AND P0, PT, R12, 0x1, PT ;  /* 0x000000010c00980c */ /* 0x004fe40003f05270 */
[----:B-1----:R-:W-:Y:S01]  /*4b60*/  @!P1 ISETP.NE.AND P2, PT, R2, 0x1, PT ;  /* 0x000000010200980c */ /* 0x002fe20003f45270 */
[----:B------:R-:W-:Y:S01]  /*4b70*/  SYNCS.ARRIVE.TRANS64.RED.A1T0 RZ, [UR14], RZ ;  /* 0x000000ffffff79a7 */ /* 0x000fe2000810040e */
[C---:B------:R-:W-:Y:S01]  /*4b80*/  @!P1 IMAD.HI.U32 R13, R10.reuse, R13, RZ ;  /* 0x0000000d0a0d9227 */ /* 0x040fe200078e00ff */
[----:B------:R-:W-:Y:S04]  /*4b90*/  @!P1 SHF.R.U32.HI R8, RZ, R9, R8 ;  /* 0x00000009ff089219 */ /* 0x000fe80000011608 */
[----:B------:R-:W-:Y:S01]  /*4ba0*/  @!P1 SEL R8, R11, R8, !P2 ;  /* 0x000000080b089207 */ /* 0x000fe20005000000 */
[----:B------:R-:W1:Y:S01]  /*4bb0*/  SYNCS.PHASECHK.TRANS64.TRYWAIT P5, [UR6+0x38], R14 ;  /* 0x0000380eff0075a7 */ /* 0x000e6200080a1106 */
[----:B-----5:R-:W2:Y:S02]  /*4bc0*/  @!P1 LDC R0, c[0x0][0xb20] ;  /* 0x0002c800ff009b82 */ /* 0x020ea40000000800 */
[----:B--2---:R-:W-:Y:S04]  /*4bd0*/  @!P1 SHF.R.U32.HI R0, RZ, R0, R13 ;  /* 0x00000000ff009219 */ /* 0x004fe8000001160d */
[----:B------:R-:W-:Y:S05]  /*4be0*/  @!P1 SEL R9, R10, R0, !P0 ;  /* 0x000000000a099207 */ /* 0x000fea0004000000 */
[----:B------:R-:W-:Y:S02]  /*4bf0*/  @!P1 IMAD.IADD R0, R9, 0x1, -R8 ;  /* 0x0000000109009824 */ /* 0x000fe400078e0a08 */
[----:B------:R-:W-:Y:S02]  /*4c00*/  @!P1 IMAD.IADD R8, R8, 0x1, -R9 ;  /* 0x0000000108089824 */ /* 0x000fe400078e0a09 */
[----:B------:R-:W-:Y:S02]  /*4c10*/  @!P1 IMAD R11, R0, R2, R11 ;  /* 0x00000002000b9224 */ /* 0x000fe400078e020b */
[----:B------:R-:W-:Y:S01]  /*4c20*/  @!P1 IMAD R10, R8, R12, R10 ;  /* 0x0000000c080a9224 */ /* 0x000fe200078e020a */
[----:B-1----:R-:W-:Y:S06]  /*4c30*/  @!P5 BRA `(.L_x_77) ;  /* 0x0000002c00a8d947 */ /* 0x002fec0003800000 */
.L_x_145:
[----:B------:R-:W-:Y:S01]  /*4c40*/  UIADD3 UR9, UPT, UPT, UR6, 0x20, URZ ;  /* 0x0000002006097890 */ /* 0x000fe2000fffe0ff */
[----:B------:R-:W-:Y:S01]  /*4c50*/  @!P4 IADD3 R2, P0, PT, R30, 0x580, RZ ;  /* 0x000005801e02c810 */ /* 0x000fe20007f1e0ff */
[----:B------:R-:W-:Y:S01]  /*4c60*/  VOTEU.ALL UP1, P4 ;  /* 0x0000000000ff7886 */ /* 0x000fe20002020000 */
[----:B------:R-:W-:Y:S01]  /*4c70*/  UMOV UR16, 0x0 ;  /* 0x0000000000107882 */ /* 0x000fe20000000000 */
[----:B------:R-:W-:Y:S01]  /*4c80*/  UMOV UR17, 0x10000000 ;  /* 0x1000000000117882 */ /* 0x000fe20000000000 */
[----:B------:R-:W-:Y:S01]  /*4c90*/  @!P4 R2UR UR5, R2 ;  /* 0x000000000205c2ca */ /* 0x000fe200000e0000 */
[----:B-1----:R-:W-:Y:S01]  /*4ca0*/  @!P4 IMAD.X R0, RZ, RZ, R31, P0 ;  /* 0x000000ffff00c224 */ /* 0x002fe200000e061f */
[----:B------:R-:W-:Y:S01]  /*4cb0*/  @!UP1 ULEA UR8, UR7, UR13, 0xd ;  /* 0x0000000d07089291 */ /* 0x000fe2000f8e68ff */
[----:B------:R-:W-:Y:S01]  /*4cc0*/  ISETP.NE.AND P0, PT, R29, 0x2, PT ;  /* 0x000000021d00780c */ /* 0x000fe20003f05270 */
[----:B------:R-:W-:Y:S01]  /*4cd0*/  @!UP1 UIADD3 UR10, UPT, UPT, UR10, 0x20, URZ ;  /* 0x000000200a0a9890 */ /* 0x000fe2000fffe0ff */
[----:B------:R-:W-:Y:S01]  /*4ce0*/  IMAD.IADD R14, R10, 0x1, R62 ;  /* 0x000000010a0e7824 */ /* 0x000fe200078e023e */
[----:B------:R-:W-:Y:S01]  /*4cf0*/  @!P4 R2UR UR4, R0 ;  /* 0x000000000004c2ca */ /* 0x000fe200000e0000 */
[----:B------:R-:W-:Y:S01]  /*4d00*/  @!UP1 UIADD3 UR8, UPT, UPT, UR8, 0x400, URZ ;  /* 0x0000040008089890 */ /* 0x000fe2000fffe0ff */
[----:B------:R-:W-:Y:S01]  /*4d10*/  SEL R0, RZ, 0x1, P0 ;  /* 0x00000001ff007807 */ /* 0x000fe20000000000 */
[----:B------:R-:W-:Y:S01]  /*4d20*/  VOTEU.ALL UP1, P4 ;  /* 0x0000000000ff7886 */ /* 0x000fe20002020000 */
[----:B------:R-:W-:Y:S01]  /*4d30*/  UMOV UR12, UR60 ;  /* 0x0000003c000c7c82 */ /* 0x000fe20008000000 */
[----:B------:R-:W-:Y:S01]  /*4d40*/  @P3 R2UR UR60, R27 ;  /* 0x000000001b3c32ca */ /* 0x000fe200000e0000 */
[----:B------:R-:W-:Y:S01]  /*4d50*/  IMAD.IADD R15, R11, 0x1, R63 ;  /* 0x000000010b0f7824 */ /* 0x000fe200078e023f */
[----:B------:R-:W-:Y:S01]  /*4d60*/  LOP3.LUT R28, R28, R0, RZ, 0x3c, !PT ;  /* 0x000000001c1c7212 */ /* 0x000fe200078e3cff */
[----:B------:R-:W-:Y:S01]  /*4d70*/  IMAD.U32 R8, RZ, RZ, UR5 ;  /* 0x00000005ff087e24 */ /* 0x000fe2000f8e00ff */
[----:B------:R-:W-:Y:S04]  /*4d80*/  SEL R29, R29, RZ, P0 ;  /* 0x000000ff1d1d7207 */ /* 0x000fe80000000000 */
[----:B------:R-:W-:Y:S01]  /*4d90*/  IMAD.U32 R9, RZ, RZ, UR4 ;  /* 0x00000004ff097e24 */ /* 0x000fe2000f8e00ff */
[----:B------:R-:W-:Y:S01]  /*4da0*/  @!P4 R2UR UR14, R8 ;  /* 0x00000000080ec2ca */ /* 0x000fe200000e0000 */
[----:B------:R-:W-:Y:S03]  /*4db0*/  UPRMT UR4, UR53, 0x654, UR9 ;  /* 0x0000065435047896 */ /* 0x000fe60008000009 */
[----:B------:R-:W-:Y:S11]  /*4dc0*/  @!P4 R2UR UR15, R9 ;  /* 0x00000000090fc2ca */ /* 0x000ff600000e0000 */
[----:B------:R-:W-:Y:S02]  /*4dd0*/  @!UPT UIADD3 URZ, UPT, UPT, URZ, URZ, URZ ;  /* 0x000000fffffff290 */ /* 0x000fe4000fffe0ff */
[----:B------:R1:W-:Y:S01]  /*4de0*/  @!UP1 UTMALDG.3D [UR8], [UR14], desc[UR16] ;  /* 0x000010080e0095b4 */ /* 0x0003e20008011000 */
[----:B------:R2:W-:Y:S01]  /*4df0*/  @!P4 SYNCS.ARRIVE.TRANS64.RED.A0TR RZ, [UR6+0x20], R25 ;  /* 0x00002019ffffc9a7 */ /* 0x0005e20008300406 */
[----:B------:R-:W-:Y:S01]  /*4e00*/  SYNCS.ARRIVE.TRANS64.RED.A1T0 RZ, [UR4], RZ ;  /* 0x000000ffffff79a7 */ /* 0x000fe20008100404 */
[----:B------:R-:W-:Y:S04]  /*4e10*/  UIADD3 UR4, UPT, UPT, UR7, 0x1, URZ ;  /* 0x0000000107047890 */ /* 0x000fe8000fffe0ff */
[----:B------:R-:W-:Y:S04]  /*4e20*/  UISETP.NE.AND UP1, UPT, UR4, 0x3, UPT ;  /* 0x000000030400788c */ /* 0x000fe8000bf25270 */
[----:B------:R-:W-:Y:S06]  /*4e30*/  USEL UR5, URZ, 0x1, UP1 ;  /* 0x00000001ff057887 */ /* 0x000fec0008800000 */
[----:B------:R-:W-:Y:S01]  /*4e40*/  LOP3.LUT R32, R32, UR5, RZ, 0x3c, !PT ;  /* 0x0000000520207c12 */ /* 0x000fe2000f8e3cff */
[----:B-1----:R-:W-:Y:S02]  /*4e50*/  USEL UR8, UR4, URZ, UP1 ;  /* 0x000000ff04087287 */ /* 0x002fe40008800000 */
[----:B------:R-:W-:Y:S01]  /*4e60*/  UPLOP3.LUT UP1, UPT, UPT, UPT, UPT, 0x80, 0x8 ;  /* 0x000000000008789c */ /* 0x000fe20003f2f070 */
[----:B------:R-:W-:Y:S10]  /*4e70*/  @P3 BRA `(.L_x_78) ;  /* 0xfffffff4001c3947 */ /* 0x000ff4000383ffff */
[----:B------:R-:W-:Y:S01]  /*4e80*/  UIADD3 UR13, UPT, UPT, UR13, 0x38, URZ ;  /* 0x000000380d0d7890 */ /* 0x000fe2000fffe0ff */
[----:B------:R-:W-:-:S03]  /*4e90*/  SHF.L.U32 R2, R32, 0x1f, RZ ;  /* 0x0000001f20027819 */ /* 0x000fc600000006ff */
[----:B------:R-:W-:-:S09]  /*4ea0*/  ULEA UR4, UR8, UR13, 0x3 ;  /* 0x0000000d08047291 */ /* 0x000fd2000f8e18ff */
[----:B------:R-:W1:Y:S02]  /*4eb0*/  SYNCS.PHASECHK.TRANS64.TRYWAIT P0, [UR4], R2 ;  /* 0x00000002ff0075a7 */ /* 0x000e640008001104 */
[----:B-1----:R-:W-:Y:S05]  /*4ec0*/  @!P0 BRA `(.L_x_79) ;  /* 0x0000002c001c8947 */ /* 0x002fea0003800000 */
.L_x_147:
        /* <DEDUP_REMOVED lines=9> */
.L_x_149:
[----:B------:R-:W-:-:S04]  /*4f60*/  UIADD3 UR4, UPT, UPT, UR4, 0x1, URZ ;  /* 0x0000000104047890 */ /* 0x000fc8000fffe0ff */
[----:B------:R-:W-:-:S04]  /*4f70*/  UISETP.NE.AND UP0, UPT, UR4, 0x3, UPT ;  /* 0x000000030400788c */ /* 0x000fc8000bf05270 */
[----:B------:R-:W-:Y:S02]  /*4f80*/  USEL UR5, URZ, 0x1, UP0 ;  /* 0x00000001ff057887 */ /* 0x000fe40008000000 */
[----:B------:R-:W-:-:S04]  /*4f90*/  USEL UR4, UR4, URZ, UP0 ;  /* 0x000000ff04047287 */ /* 0x000fc80008000000 */
[----:B------:R-:W-:Y:S01]  /*4fa0*/  ULEA UR4, UR4, UR13, 0x3 ;  /* 0x0000000d04047291 */ /* 0x000fe2000f8e18ff */
[----:B-1----:R-:W-:-:S04]  /*4fb0*/  LOP3.LUT R2, R32, UR5, RZ, 0x3c, !PT ;  /* 0x0000000520027c12 */ /* 0x002fc8000f8e3cff */
[----:B------:R-:W-:Y:S01]  /*4fc0*/  SHF.L.U32 R2, R2, 0x1f, RZ ;  /* 0x0000001f02027819 */ /* 0x000fe200000006ff */
[----:B------:R-:W-:-:S07]  /*4fd0*/  IMAD.U32 R0, RZ, RZ, UR4 ;  /* 0x00000004ff007e24 */ /* 0x000fce000f8e00ff */
.L_x_81:
[----:B-1----:R1:W3:Y:S02]  /*4fe0*/  SYNCS.PHASECHK.TRANS64.TRYWAIT P0, [R0+URZ], R2 ;  /* 0x00000002000075a7 */ /* 0x0022e400080011ff */
[----:B---3--:R-:W-:Y:S05]  /*4ff0*/  @!P0 NANOSLEEP.SYNCS 0x989680 ;  /* 0x009896800000895d */ /* 0x008fea0003900000 */
[----:B------:R-:W3:Y:S02]  /*5000*/  @!P0 SYNCS.PHASECHK.TRANS64 P0, [R0+URZ], R2 ;  /* 0x00000002000085a7 */ /* 0x000ee400080010ff */
[----:B---3--:R-:W-:Y:S05]  /*5010*/  @P0 EXIT ;  /* 0x000000000000094d */ /* 0x008fea0003800000 */
[----:B------:R-:W-:Y:S05]  /*5020*/  BRA `(.L_x_81) ;  /* 0xfffffffc00ec7947 */ /* 0x000fea000383ffff */
.L_x_69:
[----:B------:R-:W-:-:S06]  /*5030*/  UISETP.GE.AND UP1, UPT, UR10, 0x4, UPT ;  /* 0x000000040a00788c */ /* 0x000fcc000bf26270 */
[----:B------:R-:W-:-:S13]  /*5040*/  PLOP3.LUT P0, PT, PT, PT, UP1, 0x80, 0x8 ;  /* 0x000000000008781c */ /* 0x000fda0003f0f018 */
[----:B------:R-:W-:Y:S05]  /*5050*/  @!P0 EXIT ;  /* 0x000000000000894d */ /* 0x000fea0003800000 */
[----:B------:R-:W-:Y:S01]  /*5060*/  BAR.SYNC.DEFER_BLOCKING 0x6, 0xa0 ;  /* 0x0182800000007b1d */ /* 0x000fe20000010000 */
[C---:B------:R-:W-:Y:S01]  /*5070*/  IMAD.SHL.U32 R4, R75.reuse, 0x20, RZ ;  /* 0x000000204b047824 */ /* 0x040fe200078e00ff */
[C---:B------:R-:W-:Y:S01]  /*5080*/  R2P PR, R75.reuse, 0x6 ;  /* 0x000000064b007804 */ /* 0x040fe20000000000 */
[C---:B------:R-:W-:Y:S02]  /*5090*/  IMAD.SHL.U32 R68, R75.reuse, 0x4, RZ ;  /* 0x000000044b447824 */ /* 0x040fe400078e00ff */
[C---:B------:R-:W-:Y:S01]  /*50a0*/  IMAD.U32 R32, R75.reuse, 0x10000, RZ ;  /* 0x000100004b207824 */ /* 0x040fe200078e00ff */
[----:B------:R-:W-:Y:S02]  /*50b0*/  UMOV UR36, 0x400 ;  /* 0x0000040000247882 */ /* 0x000fe40000000000 */
[----:B------:R-:W1:Y:S01]  /*50c0*/  LDC R67, c[0x0][0x370] ;  /* 0x0000dc00ff437b82 */ /* 0x000e620000000800 */
[----:B------:R-:W-:Y:S01]  /*50d0*/  ULEA UR36, UR53, UR36, 0x18 ;  /* 0x0000002435247291 */ /* 0x000fe2000f8ec0ff */
[C---:B------:R-:W-:Y:S01]  /*50e0*/  LOP3.LUT R3, R4.reuse, 0xe0, RZ, 0xc0, !PT ;  /* 0x000000e004037812 */ /* 0x040fe200078ec0ff */
[----:B------:R-:W-:Y:S01]  /*50f0*/  IMAD.SHL.U32 R2, R75, 0x10, RZ ;  /* 0x000000104b027824 */ /* 0x000fe200078e00ff */
[----:B------:R-:W-:Y:S01]  /*5100*/  LOP3.LUT R4, R4, 0x100, RZ, 0xc0, !PT ;  /* 0x0000010004047812 */ /* 0x000fe200078ec0ff */
[----:B------:R-:W-:Y:S01]  /*5110*/  IMAD.MOV.U32 R74, RZ, RZ, 0x8 ;  /* 0x00000008ff4a7424 */ /* 0x000fe200078e00ff */
[----:B------:R-:W-:Y:S01]  /*5120*/  LOP3.LUT R68, R3, 0x1c, R68, 0xf8, !PT ;  /* 0x0000001c03447812 */ /* 0x000fe200078ef844 */
[----:B------:R-:W-:Y:S01]  /*5130*/  IMAD.MOV.U32 R73, RZ, RZ, 0x10 ;  /* 0x00000010ff497424 */ /* 0x000fe200078e00ff */
[----:B------:R-:W2:Y:S01]  /*5140*/  LDC R28, c[0x0][0xb0c] ;  /* 0x0002c300ff1c7b82 */ /* 0x000ea20000000800 */
[----:B------:R-:W-:Y:S01]  /*5150*/  SHF.R.U32.HI R3, RZ, 0x2, R75 ;  /* 0x00000002ff037819 */ /* 0x000fe2000001164b */
[----:B------:R-:W-:Y:S01]  /*5160*/  IMAD.MOV.U32 R31, RZ, RZ, RZ ;  /* 0x000000ffff1f7224 */ /* 0x000fe200078e00ff */
[----:B------:R-:W-:Y:S01]  /*5170*/  LOP3.LUT R32, R32, 0x600000, RZ, 0xc0, !PT ;  /* 0x0060000020207812 */ /* 0x000fe200078ec0ff */
[----:B------:R-:W-:Y:S01]  /*5180*/  IMAD.MOV.U32 R72, RZ, RZ, RZ ;  /* 0x000000ffff487224 */ /* 0x000fe200078e00ff */
[----:B------:R-:W-:Y:S01]  /*5190*/  LOP3.LUT R2, R4, 0x600, R2, 0xf8, !PT ;  /* 0x0000060004027812 */ /* 0x000fe200078ef802 */
[----:B------:R-:W-:Y:S01]  /*51a0*/  IMAD.MOV.U32 R78, RZ, RZ, RZ ;  /* 0x000000ffff4e7224 */ /* 0x000fe200078e00ff */
[----:B------:R-:W-:Y:S01]  /*51b0*/  LOP3.LUT R68, R68, 0x4, R3, 0x78, !PT ;  /* 0x0000000444447812 */ /* 0x000fe200078e7803 */
[----:B------:R-:W4:Y:S01]  /*51c0*/  LDC R65, c[0x0][0xb20] ;  /* 0x0002c800ff417b82 */ /* 0x000f220000000800 */
[----:B------:R-:W3:Y:S01]  /*51d0*/  LDS R0, [UR36+0x110] ;  /* 0x00011024ff007984 */ /* 0x000ee20008000800 */
[----:B------:R-:W-:Y:S01]  /*51e0*/  LOP3.LUT R75, R75, 0x60, RZ, 0xc0, !PT ;  /* 0x000000604b4b7812 */ /* 0x000fe200078ec0ff */
[----:B------:R-:W-:Y:S01]  /*51f0*/  IMAD.MOV.U32 R71, RZ, RZ, RZ ;  /* 0x000000ffff477224 */ /* 0x000fe200078e00ff */
[----:B------:R-:W-:Y:S01]  /*5200*/  LOP3.LUT R68, R2, R68, RZ, 0xfc, !PT ;  /* 0x0000004402447212 */ /* 0x000fe200078efcff */
[----:B------:R-:W1:Y:S01]  /*5210*/  LDCU.64 UR54, c[0x0][0x348] ;  /* 0x00006900ff3677ac */ /* 0x000e620008000a00 */
[----:B------:R-:W-:-:S02]  /*5220*/  SEL R74, R74, 0xfffffff8, !P1 ;  /* 0xfffffff84a4a7807 */ /* 0x000fc40004800000 */
[----:B------:R-:W1:Y:S01]  /*5230*/  LDC R27, c[0x0][0xb30] ;  /* 0x0002cc00ff1b7b82 */ /* 0x000e620000000800 */
[----:B------:R-:W-:Y:S01]  /*5240*/  SEL R73, R73, 0xfffffff0, !P2 ;  /* 0xfffffff049497807 */ /* 0x000fe20005000000 */
[----:B------:R-:W1:Y:S01]  /*5250*/  LDCU.64 UR48, c[0x0][0x888] ;  /* 0x00011100ff3077ac */ /* 0x000e620008000a00 */
[----:B------:R-:W1:Y:S05]  /*5260*/  LDCU.64 UR50, c[0x0][0x890] ;  /* 0x00011200ff3277ac */ /* 0x000e6a0008000a00 */
[----:B------:R-:W1:Y:S01]  /*5270*/  LDC.64 R60, c[0x0][0xb10] ;  /* 0x0002c400ff3c7b82 */ /* 0x000e620000000a00 */
[----:B------:R-:W-:Y:S01]  /*5280*/  UMOV UR42, 0x1 ;  /* 0x00000001002a7882 */ /* 0x000fe20000000000 */
[----:B------:R-:W-:Y:S01]  /*5290*/  UMOV UR37, URZ ;  /* 0x000000ff00257c82 */ /* 0x000fe20008000000 */
[----:B------:R-:W-:Y:S01]  /*52a0*/  UIADD3 UR52, UPT, UPT, UR36, 0x400, URZ ;  /* 0x0000040024347890 */ /* 0x000fe2000fffe0ff */
[----:B------:R-:W-:Y:S01]  /*52b0*/  UMOV UR41, URZ ;  /* 0x000000ff00297c82 */ /* 0x000fe20008000000 */
[----:B------:R-:W-:-:S03]  /*52c0*/  UMOV UR40, URZ ;  /* 0x000000ff00287c82 */ /* 0x000fc60008000000 */
[----:B------:R-:W1:Y:S08]  /*52d0*/  LDC.64 R24, c[0x0][0xb18] ;  /* 0x0002c600ff187b82 */ /* 0x000e700000000a00 */
[----:B------:R-:W1:Y:S08]  /*52e0*/  LDC.64 R22, c[0x0][0xb28] ;  /* 0x0002ca00ff167b82 */ /* 0x000e700000000a00 */
[----:B------:R-:W1:Y:S01]  /*52f0*/  LDC.64 R58, c[0x0][0x8b0] ;  /* 0x00022c00ff3a7b82 */ /* 0x000e620000000a00 */
[----:B---3--:R-:W-:-:S07]  /*5300*/  IMAD.IADD R32, R0, 0x1, R32 ;  /* 0x0000000100207824 */ /* 0x008fce00078e0220 */
[----:B------:R-:W3:Y:S08]  /*5310*/  LDC.64 R56, c[0x0][0x8a8] ;  /* 0x00022a00ff387b82 */ /* 0x000ef00000000a00 */
[----:B--2-4-:R-:W1:Y:S02]  /*5320*/  LDC R66, c[0x0][0x374] ;  /* 0x0000dd00ff427b82 */ /* 0x014e640000000800 */
.L_x_112:
[C---:B------:R-:W-:Y:S02]  /*5330*/  LEA R0, R78.reuse, UR36, 0x3 ;  /* 0x000000244e007c11 */ /* 0x040fe4000f8e18ff */
[----:B------:R-:W-:Y:S02]  /*5340*/  SHF.L.U32 R2, R71, 0x1f, RZ ;  /* 0x0000001f47027819 */ /* 0x000fe400000006ff */
[----:B------:R-:W-:Y:S02]  /*5350*/  LEA R16, R78, UR36, 0x4 ;  /* 0x000000244e107c11 */ /* 0x000fe4000f8e20ff */
[----:B------:R-:W2:Y:S02]  /*5360*/  SYNCS.PHASECHK.TRANS64.TRYWAIT P0, [R0+URZ+0x60], R2 ;  /* 0x00006002000075a7 */ /* 0x000ea400080011ff */
[----:B--2---:R-:W-:Y:S05]  /*5370*/  @!P0 BRA `(.L_x_82) ;  /* 0x0000002800208947 */ /* 0x004fea0003800000 */
.L_x_150:
[----:B------:R-:W4:Y:S01]  /*5380*/  LDC.64 R10, c[0x0][0xb10] ;  /* 0x0002c400ff0a7b82 */ /* 0x000f220000000a00 */
[----:B------:R-:W3:Y:S01]  /*5390*/  LDS.128 R16, [R16+0xf0] ;  /* 0x0000f00010107984 */ /* 0x000ee20000000c00 */
[----:B-1----:R-:W-:Y:S01]  /*53a0*/  ISETP.NE.AND P1, PT, R27, 0x1, PT ;  /* 0x000000011b00780c */ /* 0x002fe20003f25270 */
[----:B--2---:R-:W-:Y:S01]  /*53b0*/  VIADD R0, R0, 0x70 ;  /* 0x0000007000007836 */ /* 0x004fe20000000000 */
[----:B------:R-:W-:Y:S04]  /*53c0*/  ISETP.GE.AND P0, PT, R26, 0x1, PT ;  /* 0x000000011a00780c */ /* 0x000fe80003f06270 */
[----:B------:R-:W1:Y:S01]  /*53d0*/  LDC.64 R8, c[0x0][0xb18] ;  /* 0x0002c600ff087b82 */ /* 0x000e620000000a00 */
[----:B------:R-:W-:Y:S01]  /*53e0*/  PRMT R0, RZ, 0x654, R0 ;  /* 0x00000654ff007816 */ /* 0x000fe20000000000 */
[----:B------:R-:W-:Y:S01]  /*53f0*/  @!PT LDS RZ, [RZ] ;  /* 0x00000000fffff984 */ /* 0x000fe20000000800 */
[----:B------:R-:W-:Y:S01]  /*5400*/  @!PT LDS RZ, [RZ] ;  /* 0x00000000fffff984 */ /* 0x000fe20000000800 */
[----:B------:R-:W-:Y:S01]  /*5410*/  @!PT LDS RZ, [RZ] ;  /* 0x00000000fffff984 */ /* 0x000fe20000000800 */
[----:B------:R-:W-:Y:S01]  /*5420*/  @!PT LDS RZ, [RZ] ;  /* 0x00000000fffff984 */ /* 0x000fe20000000800 */
[----:B------:R2:W-:Y:S06]  /*5430*/  MEMBAR.ALL.CTA ;  /* 0x0000000000007992 */ /* 0x0005ec0000008000 */
[----:B--2---:R-:W2:Y:S01]  /*5440*/  FENCE.VIEW.ASYNC.S ;  /* 0x00000000000073c6 */ /* 0x004ea20000000000 */
[----:B------:R-:W1:Y:S08]  /*5450*/  @!P1 LDC R12, c[0x0][0xb20] ;  /* 0x0002c800ff0c9b82 */ /* 0x000e700000000800 */
[----:B------:R-:W1:Y:S01]  /*5460*/  @!P1 LDC R7, c[0x0][0xb0c] ;  /* 0x0002c300ff079b82 */ /* 0x000e620000000800 */
[----:B--2---:R2:W-:Y:S01]  /*5470*/  SYNCS.ARRIVE.TRANS64.RED.A1T0 RZ, [R0+URZ], RZ ;  /* 0x000000ff00ff79a7 */ /* 0x0045e200081004ff */
[----:B---3--:R-:W-:Y:S04]  /*5480*/  LOP3.LUT P4, RZ, R18, 0x1, RZ, 0xc0, !PT ;  /* 0x0000000112ff7812 */ /* 0x008fe8000788c0ff */
[----:B------:R-:W-:Y:S09]  /*5490*/  P2R R76, PR, RZ, 0x10 ;  /* 0x00000010ff4c7803 */ /* 0x000ff20000000000 */
[----:B------:R-:W-:Y:S02]  /*54a0*/  @P4 MOV R30, R16 ;  /* 0x00000010001e4202 */ /* 0x000fe40000000f00 */
[----:B------:R-:W-:Y:S01]  /*54b0*/  @P4 LOP3.LUT R29, R17, 0xffff, RZ, 0xc0, !PT ;  /* 0x0000ffff111d4812 */ /* 0x000fe200078ec0ff */
[----:B--2-4-:R-:W-:Y:S06]  /*54c0*/  @!P0 BRA `(.L_x_83) ;  /* 0x0000000000a48947 */ /* 0x014fec0003800000 */
[----:B------:R-:W-:Y:S01]  /*54d0*/  IMAD.HI.U32 R0, R66, R25, RZ ;  /* 0x0000001942007227 */ /* 0x000fe200078e00ff */
[----:B------:R-:W-:Y:S02]  /*54e0*/  ISETP.NE.AND P0, PT, R24, 0x1, PT ;  /* 0x000000011800780c */ /* 0x000fe40003f05270 */
[----:B------:R-:W-:Y:S01]  /*54f0*/  ISETP.NE.AND P2, PT, R26, 0x1, PT ;  /* 0x000000011a00780c */ /* 0x000fe20003f45270 */
[----:B------:R-:W-:Y:S01]  /*5500*/  IMAD.HI.U32 R4, R67, R60, RZ ;  /* 0x0000003c43047227 */ /* 0x000fe200078e00ff */
[----:B------:R-:W-:Y:S02]  /*5510*/  SHF.R.U32.HI R0, RZ, R65, R0 ;  /* 0x00000041ff007219 */ /* 0x000fe40000011600 */
[----:B------:R-:W-:Y:S01]  /*5520*/  ISETP.NE.AND P3, PT, R28, 0x1, PT ;  /* 0x000000011c00780c */ /* 0x000fe20003f65270 */
[----:B------:R-:W-:Y:S01]  /*5530*/  IMAD.HI.U32 R6, R29, R25, RZ ;  /* 0x000000191d067227 */ /* 0x000fe200078e00ff */
[-C--:B------:R-:W-:Y:S02]  /*5540*/  SHF.R.U32.HI R4, RZ, R61.reuse, R4 ;  /* 0x0000003dff047219 */ /* 0x080fe40000011604 */
[----:B------:R-:W-:Y:S01]  /*5550*/  SEL R0, R66, R0, !P0 ;  /* 0x0000000042007207 */ /* 0x000fe20004000000 */
[----:B------:R-:W-:Y:S01]  /*5560*/  IMAD.HI.U32 R5, R30, R60, RZ ;  /* 0x0000003c1e057227 */ /* 0x000fe200078e00ff */
[----:B------:R-:W-:Y:S03]  /*5570*/  SEL R4, R67, R4, !P3 ;  /* 0x0000000443047207 */ /* 0x000fe60005800000 */
[-C--:B------:R-:W-:Y:S01]  /*5580*/  IMAD.HI.U32 R3, R0, R22.reuse, RZ ;  /* 0x0000001600037227 */ /* 0x080fe200078e00ff */
[----:B------:R-:W-:Y:S03]  /*5590*/  SHF.R.U32.HI R5, RZ, R61, R5 ;  /* 0x0000003dff057219 */ /* 0x000fe60000011605 */
[----:B------:R-:W-:Y:S01]  /*55a0*/  IMAD.HI.U32 R2, R4, R22, RZ ;  /* 0x0000001604027227 */ /* 0x000fe200078e00ff */
[----:B------:R-:W-:Y:S02]  /*55b0*/  @P2 SHF.R.U32.HI R0, RZ, R23, R3 ;  /* 0x00000017ff002219 */ /* 0x000fe40000011603 */
[----:B------:R-:W-:Y:S02]  /*55c0*/  SHF.R.U32.HI R3, RZ, R65, R6 ;  /* 0x00000041ff037219 */ /* 0x000fe40000011606 */
[----:B------:R-:W-:Y:S01]  /*55d0*/  @P2 SHF.R.U32.HI R4, RZ, R23, R2 ;  /* 0x00000017ff042219 */ /* 0x000fe20000011602 */
[----:B------:R-:W-:Y:S01]  /*55e0*/  IMAD R0, R26, R0, RZ ;  /* 0x000000001a007224 */ /* 0x000fe200078e02ff */
[----:B------:R-:W-:Y:S02]  /*55f0*/  SEL R3, R29, R3, !P0 ;  /* 0x000000031d037207 */ /* 0x000fe40004000000 */
[----:B------:R-:W-:Y:S01]  /*5600*/  SEL R2, R30, R5, !P3 ;  /* 0x000000051e027207 */ /* 0x000fe20005800000 */
[----:B------:R-:W-:Y:S01]  /*5610*/  IMAD R5, R26, R4, RZ ;  /* 0x000000041a057224 */ /* 0x000fe200078e02ff */
[C---:B------:R-:W-:Y:S01]  /*5620*/  ISETP.GE.AND P0, PT, R3.reuse, R0, PT ;  /* 0x000000000300720c */ /* 0x040fe20003f06270 */
[C---:B------:R-:W-:Y:S03]  /*5630*/  IMAD.HI.U32 R0, R3.reuse, R22, RZ ;  /* 0x0000001603007227 */ /* 0x040fe600078e00ff */
[C---:B------:R-:W-:Y:S02]  /*5640*/  ISETP.GE.OR P0, PT, R2.reuse, R5, P0 ;  /* 0x000000050200720c */ /* 0x040fe40000706670 */
[----:B------:R-:W-:Y:S04]  /*5650*/  SHF.R.U32.HI R0, RZ, R23, R0 ;  /* 0x00000017ff007219 */ /* 0x000fe80000011600 */
[C---:B------:R-:W-:Y:S05]  /*5660*/  SEL R6, R3.reuse, R0, !P2 ;  /* 0x0000000003067207 */ /* 0x040fea0005000000 */
        /* <DEDUP_REMOVED lines=14> */
[----:B------:R-:W-:Y:S07]  /*5750*/  IMAD R29, R3, R24, R29 ;  /* 0x00000018031d7224 */ /* 0x000fee00078e021d */
.L_x_83:
[----:B-1----:R-:W-:Y:S01]  /*5760*/  @!P1 ISETP.NE.AND P0, PT, R8, 0x1, PT ;  /* 0x000000010800980c */ /* 0x002fe20003f05270 */
[----:B------:R-:W-:Y:S01]  /*5770*/  @!P1 IMAD.HI.U32 R0, R30, R10, RZ ;  /* 0x0000000a1e009227 */ /* 0x000fe200078e00ff */
[----:B------:R-:W-:Y:S01]  /*5780*/  @!P1 ISETP.NE.AND P2, PT, R7, 0x1, PT ;  /* 0x000000010700980c */ /* 0x000fe20003f45270 */
[----:B------:R-:W-:Y:S01]  /*5790*/  ULOP3.LUT UP0, URZ, UR52, 0x3f0, URZ, 0xc0, !UPT ;  /* 0x000003f034ff7892 */ /* 0x000fe2000f80c0ff */
[----:B------:R-:W-:Y:S01]  /*57a0*/  R2UR UR5, R15 ;  /* 0x000000000f0572ca */ /* 0x000fe200000e0000 */
[C---:B------:R-:W-:Y:S01]  /*57b0*/  @!P1 IMAD.HI.U32 R2, R29.reuse, R9, RZ ;  /* 0x000000091d029227 */ /* 0x040fe200078e00ff */
[----:B------:R-:W-:Y:S02]  /*57c0*/  @!P1 SHF.R.U32.HI R0, RZ, R11, R0 ;  /* 0x0000000bff009219 */ /* 0x000fe40000011600 */
[----:B------:R-:W-:Y:S01]  /*57d0*/  R2UR UR4, R14 ;  /* 0x000000000e0472ca */ /* 0x000fe200000e0000 */
[----:B------:R-:W-:Y:S01]  /*57e0*/  VIADD R78, R78, 0x1 ;  /* 0x000000014e4e7836 */ /* 0x000fe20000000000 */
[----:B------:R-:W-:Y:S02]  /*57f0*/  @!P1 SHF.R.U32.HI R2, RZ, R12, R2 ;  /* 0x0000000cff029219 */ /* 0x000fe40000011602 */
[----:B------:R-:W-:Y:S02]  /*5800*/  @!P1 SEL R3, R30, R0, !P2 ;  /* 0x000000001e039207 */ /* 0x000fe40005000000 */
[----:B------:R-:W-:Y:S02]  /*5810*/  @!P1 SEL R2, R29, R2, !P0 ;  /* 0x000000021d029207 */ /* 0x000fe40004000000 */
[----:B------:R-:W-:Y:S01]  /*5820*/  @P4 SHF.R.U32.HI R70, RZ, 0x10, R17 ;  /* 0x00000010ff464819 */ /* 0x000fe20000011611 */
[----:B------:R-:W-:Y:S02]  /*5830*/  USHF.L.U32 UR46, UR5, 0x6, URZ ;  /* 0x00000006052e7899 */ /* 0x000fe400080006ff */
[----:B------:R-:W-:Y:S02]  /*5840*/  @!P1 IMAD.IADD R0, R2, 0x1, -R3 ;  /* 0x0000000102009824 */ /* 0x000fe400078e0a03 */
[----:B------:R-:W-:Y:S01]  /*5850*/  @!P1 IMAD.IADD R2, R3, 0x1, -R2 ;  /* 0x0000000103029824 */ /* 0x000fe200078e0a02 */
[----:B------:R-:W-:Y:S01]  /*5860*/  USHF.L.U32 UR45, UR4, 0x6, URZ ;  /* 0x00000006042d7899 */ /* 0x000fe200080006ff */
[----:B------:R-:W-:Y:S02]  /*5870*/  @!P1 IMAD R30, R0, R7, R30 ;  /* 0x00000007001e9224 */ /* 0x000fe400078e021e */
[----:B------:R-:W-:Y:S01]  /*5880*/  @!P1 IMAD R29, R2, R8, R29 ;  /* 0x00000008021d9224 */ /* 0x000fe200078e021d */
[----:B------:R-:W-:Y:S08]  /*5890*/  BRA.U !UP0, `(.L_x_84) ;  /* 0x00000001087c7547 */ /* 0x000ff0000b800000 */
[----:B------:R-:W1:Y:S01]  /*58a0*/  LDCU.64 UR8, c[0x4][0x80] ;  /* 0x01001000ff0877ac */ /* 0x000e620008000a00 */
[----:B------:R-:W-:Y:S01]  /*58b0*/  MOV R2, 0x0 ;  /* 0x0000000000027802 */ /* 0x000fe20000000f00 */
[----:B------:R-:W-:Y:S02]  /*58c0*/  HFMA2 R12, -RZ, RZ, 0, 5.9604644775390625e-08 ;  /* 0x00000001ff0c7431 */ /* 0x000fe400000001ff */
[----:B------:R-:W-:Y:S01]  /*58d0*/  IMAD.MOV.U32 R8, RZ, RZ, 0x70 ;  /* 0x00000070ff087424 */ /* 0x000fe200078e00ff */
[----:B------:R2:W3:Y:S01]  /*58e0*/  LDC.64 R14, c[0x4][R2] ;  /* 0x01000000020e7b82 */ /* 0x0004e20000000a00 */
[----:B------:R-:W4:Y:S01]  /*58f0*/  LDCU.64 UR6, c[0x4][0x88] ;  /* 0x01001100ff0677ac */ /* 0x000f220008000a00 */
[----:B------:R-:W-:Y:S01]  /*5900*/  IMAD.MOV.U32 R13, RZ, RZ, RZ ;  /* 0x000000ffff0d7224 */ /* 0x000fe200078e00ff */
[----:B------:R-:W2:Y:S01]  /*5910*/  LDCU.64 UR4, c[0x4][0x8] ;  /* 0x01000100ff0477ac */ /* 0x000ea20008000a00 */
[----:B-1----:R-:W-:Y:S01]  /*5920*/  MOV R5, UR9 ;  /* 0x0000000900057c02 */ /* 0x002fe20008000f00 */
[----:B------:R-:W-:Y:S01]  /*5930*/  IMAD.U32 R4, RZ, RZ, UR8 ;  /* 0x00000008ff047e24 */ /* 0x000fe2000f8e00ff */
[----:B----4-:R-:W-:Y:S01]  /*5940*/  MOV R7, UR7 ;  /* 0x0000000700077c02 */ /* 0x010fe20008000f00 */
[----:B------:R-:W-:Y:S01]  /*5950*/  IMAD.U32 R6, RZ, RZ, UR6 ;  /* 0x00000006ff067e24 */ /* 0x000fe2000f8e00ff */
[----:B--2---:R-:W-:Y:S01]  /*5960*/  MOV R11, UR5 ;  /* 0x00000005000b7c02 */ /* 0x004fe20008000f00 */
[----:B------:R-:W-:Y:S02]  /*5970*/  IMAD.U32 R10, RZ, RZ, UR4 ;  /* 0x00000004ff0a7e24 */ /* 0x000fe4000f8e00ff */
[----:B------:R-:W-:Y:S07]  /*5980*/  LEPC R20, `(.L_x_85) ;  /* 0x000000001014794e */ /* 0x000fee0000000000 */
[----:B---3-5:R-:W-:Y:S05]  /*5990*/  CALL.ABS.NOINC R14 ;  /* 0x000000000e007343 */ /* 0x028fea0003c00000 */
.L_x_85:
[----:B------:R-:W1:Y:S01]  /*59a0*/  LDCU.64 UR8, c[0x4][0x80] ;  /* 0x01001000ff0877ac */ /* 0x000e620008000a00 */
[----:B------:R-:W2:Y:S01]  /*59b0*/  LDC.64 R2, c[0x4][R2] ;  /* 0x0100000002027b82 */ /* 0x000ea20000000a00 */
[----:B------:R-:W-:Y:S02]  /*59c0*/  HFMA2 R12, -RZ, RZ, 0, 5.9604644775390625e-08 ;  /* 0x00000001ff0c7431 */ /* 0x000fe400000001ff */
[----:B------:R-:W-:Y:S02]  /*59d0*/  IMAD.MOV.U32 R8, RZ, RZ, 0x70 ;  /* 0x00000070ff087424 */ /* 0x000fe400078e00ff */
[----:B------:R-:W-:Y:S01]  /*59e0*/  IMAD.MOV.U32 R13, RZ, RZ, RZ ;  /* 0x000000ffff0d7224 */ /* 0x000fe200078e00ff */
[----:B------:R-:W3:Y:S01]  /*59f0*/  LDCU.64 UR6, c[0x4][0x88] ;  /* 0x01001100ff0677ac */ /* 0x000ee20008000a00 */
[----:B------:R-:W4:Y:S01]  /*5a00*/  LDCU.64 UR4, c[0x4][0x8] ;  /* 0x01000100ff0477ac */ /* 0x000f220008000a00 */
[----:B-1----:R-:W-:Y:S02]  /*5a10*/  MOV R4, UR8 ;  /* 0x0000000800047c02 */ /* 0x002fe40008000f00 */
[----:B------:R-:W-:Y:S02]  /*5a20*/  MOV R5, UR9 ;  /* 0x0000000900057c02 */ /* 0x000fe40008000f00 */
[----:B---3--:R-:W-:Y:S01]  /*5a30*/  MOV R7, UR7 ;  /* 0x0000000700077c02 */ /* 0x008fe20008000f00 */
[----:B------:R-:W-:Y:S01]  /*5a40*/  IMAD.U32 R6, RZ, RZ, UR6 ;  /* 0x00000006ff067e24 */ /* 0x000fe2000f8e00ff */
[----:B----4-:R-:W-:Y:S01]  /*5a50*/  MOV R11, UR5 ;  /* 0x00000005000b7c02 */ /* 0x010fe20008000f00 */
[----:B------:R-:W-:Y:S02]  /*5a60*/  IMAD.U32 R10, RZ, RZ, UR4 ;  /* 0x00000004ff0a7e24 */ /* 0x000fe4000f8e00ff */
[----:B------:R-:W-:Y:S07]  /*5a70*/  LEPC R20, `(.L_x_84) ;  /* 0x000000001014794e */ /* 0x000fee0000000000 */
[----:B--2---:R-:W-:Y:S05]  /*5a80*/  CALL.ABS.NOINC R2 ;  /* 0x0000000002007343 */ /* 0x004fea0003c00000 */
.L_x_84:
[----:B------:R-:W-:Y:S01]  /*5a90*/  ISETP.NE.U32.AND P4, PT, R58, RZ, PT ;  /* 0x000000ff3a00720c */ /* 0x000fe20003f85070 */
[----:B------:R-:W-:Y:S01]  /*5aa0*/  UISETP.NE.AND UP2, UPT, UR43, URZ, UPT ;  /* 0x000000ff2b00728c */ /* 0x000fe2000bf45270 */
[----:B------:R-:W-:Y:S01]  /*5ab0*/  ISETP.NE.U32.AND P2, PT, RZ, UR48, PT ;  /* 0x00000030ff007c0c */ /* 0x000fe2000bf45070 */
[----:B------:R-:W-:Y:S01]  /*5ac0*/  UISETP.NE.U32.AND UP1, UPT, UR50, URZ, UPT ;  /* 0x000000ff3200728c */ /* 0x000fe2000bf25070 */
[----:B------:R-:W-:Y:S01]  /*5ad0*/  ISETP.NE.AND.EX P4, PT, R59, RZ, PT, P4 ;  /* 0x000000ff3b00720c */ /* 0x000fe20003f85340 */
[----:B------:R-:W-:Y:S01]  /*5ae0*/  UPLOP3.LUT UP0, UPT, UPT, UPT, UPT, 0x40, 0x4 ;  /* 0x000000000004789c */ /* 0x000fe20003f0e870 */
[----:B------:R-:W-:Y:S01]  /*5af0*/  ISETP.NE.AND.EX P2, PT, RZ, UR49, PT, P2 ;  /* 0x00000031ff007c0c */ /* 0x000fe2000bf45320 */
[----:B------:R-:W-:Y:S01]  /*5b00*/  UISETP.NE.AND.EX UP1, UPT, UR51, URZ, UPT, UP1 ;  /* 0x000000ff3300728c */ /* 0x000fe2000bf25310 */
[----:B------:R-:W-:Y:S04]  /*5b10*/  PLOP3.LUT P1, PT, PT, PT, UP2, 0x80, 0x8 ;  /* 0x000000000008781c */ /* 0x000fe80003f2f028 */
[----:B------:R-:W-:Y:S06]  /*5b20*/  @UP2 UPLOP3.LUT UP0, UPT, UPT, UPT, UP1, 0x80, 0x8 ;  /* 0x000000000008289c */ /* 0x000fec0003f0f010 */
[----:B------:R-:W-:Y:S01]  /*5b30*/  PLOP3.LUT P0, PT, PT, PT, UP0, 0x80, 0x8 ;  /* 0x000000000008781c */ /* 0x000fe20003f0f008 */
[----:B------:R-:W-:Y:S01]  /*5b40*/  @!UPT UIADD3 URZ, UPT, UPT, URZ, URZ, URZ ;  /* 0x000000fffffff290 */ /* 0x000fe2000fffe0ff */
[----:B------:R-:W-:Y:S11]  /*5b50*/  BRA.U !UP1, `(.L_x_86) ;  /* 0x0000000109387547 */ /* 0x000ff6000b800000 */
[----:B------:R-:W-:Y:S01]  /*5b60*/  UISETP.NE.U32.AND UP0, UPT, UR48, URZ, UPT ;  /* 0x000000ff3000728c */ /* 0x000fe2000bf05070 */
[----:B------:R-:W-:Y:S02]  /*5b70*/  HFMA2 R0, -RZ, RZ, 0, 5.9604644775390625e-08 ;  /* 0x00000001ff007431 */ /* 0x000fe400000001ff */
[----:B------:R-:W-:Y:S01]  /*5b80*/  IMAD.MOV.U32 R64, RZ, RZ, 0x1 ;  /* 0x00000001ff407424 */ /* 0x000fe200078e00ff */
[----:B------:R-:W-:Y:S06]  /*5b90*/  UISETP.NE.AND.EX UP0, UPT, UR49, URZ, UPT, UP0 ;  /* 0x000000ff3100728c */ /* 0x000fec000bf05300 */
[----:B------:R-:W-:Y:S05]  /*5ba0*/  PLOP3.LUT P3, PT, PT, PT, UP0, 0x80, 0x8 ;  /* 0x000000000008781c */ /* 0x000fea0003f6f008 */
[----:B------:R-:W1:Y:S01]  /*5bb0*/  @UP0 LDCU.64 UR4, c[0x0][0x888] ;  /* 0x00011100ff0407ac */ /* 0x000e620008000a00 */
[----:B------:R-:W-:Y:S07]  /*5bc0*/  @UP0 UIMAD UR6, UR60, UR50, URZ ;  /* 0x000000323c0602a4 */ /* 0x000fee000f8e02ff */
[----:B------:R-:W-:Y:S01]  /*5bd0*/  @!P3 PRMT R64, R0, 0x7610, R64 ;  /* 0x000076100040b816 */ /* 0x000fe20000000040 */
[----:B-1----:R-:W-:Y:S06]  /*5be0*/  @UP0 UIMAD.WIDE UR4, UR6, 0x4, UR4 ;  /* 0x00000004060408a5 */ /* 0x002fec000f8e0204 */
[----:B------:R-:W-:Y:S01]  /*5bf0*/  IMAD.U32 R2, RZ, RZ, UR4 ;  /* 0x00000004ff027e24 */ /* 0x000fe2000f8e00ff */
[----:B------:R-:W-:Y:S04]  /*5c00*/  MOV R3, UR5 ;  /* 0x0000000500037c02 */ /* 0x000fe80008000f00 */
[----:B------:R-:W1:Y:S01]  /*5c10*/  @!UP0 LDCU UR4, c[0x0][0x880] ;  /* 0x00011000ff0487ac */ /* 0x000e620008000800 */
[----:B-----5:R2:W5:Y:S02]  /*5c20*/  @P3 LDG.E R35, desc[UR56][R2.64] ;  /* 0x0000003802233981 */ /* 0x020564000c1e1900 */
[----:B-12---:R-:W-:Y:S02]  /*5c30*/  @!P3 IMAD.U32 R35, RZ, RZ, UR4 ;  /* 0x00000004ff23be24 */ /* 0x006fe4000f8e00ff */
.L_x_86:
[----:B------:R-:W-:Y:S05]  /*5c40*/  @!P4 BRA `(.L_x_87) ;  /* 0x000000000020c947 */ /* 0x000fea0003800000 */
[----:B------:R-:W-:Y:S04]  /*5c50*/  ISETP.NE.U32.AND P3, PT, R56, RZ, PT ;  /* 0x000000ff3800720c */ /* 0x000fe80003f65070 */
[----:B------:R-:W-:Y:S11]  /*5c60*/  ISETP.NE.AND.EX P3, PT, R57, RZ, PT, P3 ;  /* 0x000000ff3900720c */ /* 0x000ff60003f65330 */
[----:B------:R-:W-:Y:S02]  /*5c70*/  @!UPT UIADD3 URZ, UPT, UPT, URZ, URZ, URZ ;  /* 0x000000fffffff290 */ /* 0x000fe4000fffe0ff */
[----:B------:R-:W1:Y:S01]  /*5c80*/  @P3 LDC.64 R2, c[0x0][0x8a8] ;  /* 0x00022a00ff023b82 */ /* 0x000e620000000a00 */
[----:B------:R-:W-:Y:S04]  /*5c90*/  @P3 IMAD R0, R58, UR60, RZ ;  /* 0x0000003c3a003c24 */ /* 0x000fe8000f8e02ff */
[----:B-1----:R-:W-:Y:S05]  /*5ca0*/  @P3 IMAD.WIDE R2, R0, 0x4, R2 ;  /* 0x0000000400023825 */ /* 0x002fea00078e0202 */
[----:B-----5:R1:W5:Y:S02]  /*5cb0*/  @P3 LDG.E R33, desc[UR56][R2.64] ;  /* 0x0000003802213981 */ /* 0x020364000c1e1900 */
[----:B-1----:R-:W2:Y:S02]  /*5cc0*/  @!P3 LDC R33, c[0x0][0x8a0] ;  /* 0x00022800ff21bb82 */ /* 0x002ea40000000800 */
.L_x_87:
[----:B-----5:R-:W-:Y:S01]  /*5cd0*/  FSETP.NEU.AND P3, PT, R35, RZ, PT ;  /* 0x000000ff2300720b */ /* 0x020fe20003f6d000 */
[----:B------:R-:W-:Y:S01]  /*5ce0*/  IMAD.U32 R2, RZ, RZ, UR37 ;  /* 0x00000025ff027e24 */ /* 0x000fe2000f8e00ff */
[----:B------:R-:W-:Y:S01]  /*5cf0*/  SEL R5, RZ, 0xffffffff, P2 ;  /* 0xffffffffff057807 */ /* 0x000fe20001000000 */
[----:B------:R-:W-:Y:S01]  /*5d00*/  ULOP3.LUT UR4, UR42, 0x1, URZ, 0x3c, !UPT ;  /* 0x000000012a047892 */ /* 0x000fe2000f8e3cff */
[----:B------:R-:W-:Y:S01]  /*5d10*/  @P1 LOP3.LUT P2, RZ, R64, 0xff, RZ, 0xc0, !PT ;  /* 0x000000ff40ff1812 */ /* 0x000fe2000784c0ff */
[----:B------:R-:W-:Y:S01]  /*5d20*/  BSSY B1, `(.L_x_88) ;  /* 0x000004b000017945 */ /* 0x000fe20003800000 */
[----:B------:R-:W-:Y:S01]  /*5d30*/  @P1 SEL R0, RZ, 0xffffffff, P3 ;  /* 0xffffffffff001807 */ /* 0x000fe20001800000 */
[----:B------:R-:W-:Y:S01]  /*5d40*/  IMAD.MOV.U32 R85, RZ, RZ, 0x1 ;  /* 0x00000001ff557424 */ /* 0x000fe200078e00ff */
[----:B------:R-:W-:Y:S01]  /*5d50*/  LEA R2, R2, UR36, 0x3 ;  /* 0x0000002402027c11 */ /* 0x000fe2000f8e18ff */
[----:B------:R-:W-:Y:S01]  /*5d60*/  IMAD.U32 R83, RZ, RZ, UR4 ;  /* 0x00000004ff537e24 */ /* 0x000fe2000f8e00ff */
[----:B------:R-:W-:Y:S01]  /*5d70*/  @P0 SEL R0, R5, R0, !P2 ;  /* 0x0000000005000207 */ /* 0x000fe20005000000 */
[----:B------:R-:W-:Y:S01]  /*5d80*/  IMAD.U32 R84, RZ, RZ, UR37 ;  /* 0x00000025ff547e24 */ /* 0x000fe2000f8e00ff */
[C---:B------:R-:W-:Y:S02]  /*5d90*/  LEA R82, R31.reuse, UR36, 0x3 ;  /* 0x000000241f527c11 */ /* 0x040fe4000f8e18ff */
[----:B------:R-:W-:Y:S02]  /*5da0*/  CS2R R54, SRZ ;  /* 0x0000000000367805 */ /* 0x000fe4000001ff00 */
[----:B------:R-:W-:Y:S02]  /*5db0*/  @P1 LOP3.LUT R0, R0, 0x1, RZ, 0xc0, !PT ;  /* 0x0000000100001812 */ /* 0x000fe400078ec0ff */
[----:B------:R-:W-:Y:S02]  /*5dc0*/  CS2R R52, SRZ ;  /* 0x0000000000347805 */ /* 0x000fe4000001ff00 */
[----:B------:R-:W-:Y:S02]  /*5dd0*/  SHF.L.U32 R3, R72, 0x1f, RZ ;  /* 0x0000001f48037819 */ /* 0x000fe400000006ff */
[----:B------:R-:W-:Y:S02]  /*5de0*/  CS2R R50, SRZ ;  /* 0x0000000000327805 */ /* 0x000fe4000001ff00 */
[----:B------:R-:W-:Y:S02]  /*5df0*/  ISETP.NE.U32.OR P5, PT, R0, 0x1, !P1 ;  /* 0x000000010000780c */ /* 0x000fe40004fa5470 */
[----:B------:R-:W-:Y:S02]  /*5e00*/  CS2R R48, SRZ ;  /* 0x0000000000307805 */ /* 0x000fe4000001ff00 */
[----:B------:R-:W-:Y:S02]  /*5e10*/  PLOP3.LUT P2, PT, PT, PT, UP1, 0x80, 0x8 ;  /* 0x000000000008781c */ /* 0x000fe40003f4f018 */
[----:B------:R-:W-:Y:S02]  /*5e20*/  CS2R R46, SRZ ;  /* 0x00000000002e7805 */ /* 0x000fe4000001ff00 */
[----:B------:R-:W-:Y:S02]  /*5e30*/  LEA.HI R34, R31, R31, RZ, 0x1 ;  /* 0x0000001f1f227211 */ /* 0x000fe400078f08ff */
[----:B------:R-:W-:Y:S02]  /*5e40*/  CS2R R44, SRZ ;  /* 0x00000000002c7805 */ /* 0x000fe4000001ff00 */
[----:B------:R-:W-:Y:S02]  /*5e50*/  LOP3.LUT P4, R77, R64, 0xff, RZ, 0xc0, !PT ;  /* 0x000000ff404d7812 */ /* 0x000fe4000788c0ff */
[----:B------:R-:W-:Y:S02]  /*5e60*/  CS2R R42, SRZ ;  /* 0x00000000002a7805 */ /* 0x000fe4000001ff00 */
[----:B------:R-:W-:Y:S02]  /*5e70*/  SEL R4, RZ, 0xffffffff, P3 ;  /* 0xffffffffff047807 */ /* 0x000fe40001800000 */
[----:B------:R-:W-:Y:S02]  /*5e80*/  CS2R R40, SRZ ;  /* 0x0000000000287805 */ /* 0x000fe4000001ff00 */
[----:B------:R-:W-:Y:S02]  /*5e90*/  P2R R79, PR, RZ, 0x20 ;  /* 0x00000020ff4f7803 */ /* 0x000fe40000000000 */
[----:B------:R-:W-:Y:S02]  /*5ea0*/  @P5 SHF.L.U32 R0, R83, 0x1f, RZ ;  /* 0x0000001f53005819 */ /* 0x000fe400000006ff */
[----:B------:R-:W-:Y:S02]  /*5eb0*/  @P2 SEL R4, R5, R4, !P4 ;  /* 0x0000000405042207 */ /* 0x000fe40006000000 */
[----:B------:R1:W3:Y:S02]  /*5ec0*/  @P5 SYNCS.PHASECHK.TRANS64.TRYWAIT P1, [R2+URZ+0x20], R0 ;  /* 0x00002000020055a7 */ /* 0x0002e400080211ff */
[----:B------:R-:W-:Y:S04]  /*5ed0*/  LOP3.LUT R4, R4, 0x1, RZ, 0xc0, !PT ;  /* 0x0000000104047812 */ /* 0x000fe800078ec0ff */
[----:B------:R-:W-:Y:S04]  /*5ee0*/  ISETP.NE.U32.AND P2, PT, R4, 0x1, PT ;  /* 0x000000010400780c */ /* 0x000fe80003f45070 */
[----:B------:R-:W-:Y:S01]  /*5ef0*/  P2R R86, PR, RZ, 0x4 ;  /* 0x00000004ff567803 */ /* 0x000fe20000000000 */
[----:B------:R4:W2:Y:S01]  /*5f00*/  SYNCS.PHASECHK.TRANS64.TRYWAIT P0, [R82+URZ+0x80], R3 ;  /* 0x00008003520075a7 */ /* 0x0008a200080011ff */
[C---:B-1----:R-:W-:Y:S01]  /*5f10*/  IMAD.SHL.U32 R0, R34.reuse, 0x20, RZ ;  /* 0x0000002022007824 */ /* 0x042fe200078e00ff */
[----:B------:R-:W-:Y:S04]  /*5f20*/  LOP3.LUT R34, R34, 0xffe, RZ, 0xc0, !PT ;  /* 0x00000ffe22227812 */ /* 0x000fe800078ec0ff */
[----:B------:R-:W-:Y:S01]  /*5f30*/  LOP3.LUT R0, R0, 0xffffffc0, RZ, 0xc0, !PT ;  /* 0xffffffc000007812 */ /* 0x000fe200078ec0ff */
[----:B------:R-:W-:Y:S04]  /*5f40*/  IMAD.IADD R34, R31, 0x1, -R34 ;  /* 0x000000011f227824 */ /* 0x000fe800078e0a22 */
[----:B------:R-:W-:Y:S04]  /*5f50*/  IMAD.IADD R0, R32, 0x1, R0 ;  /* 0x0000000120007824 */ /* 0x000fe800078e0200 */
[----:B------:R-:W-:Y:S01]  /*5f60*/  IMAD R34, R34, 0x100000, R0 ;  /* 0x0010000022227824 */ /* 0x000fe200078e0200 */
[----:B---3--:R-:W-:Y:S01]  /*5f70*/  @P5 SEL R85, RZ, 0x1, !P1 ;  /* 0x00000001ff555807 */ /* 0x008fe20004800000 */
[----:B----4-:R-:W-:Y:S06]  /*5f80*/  @!P5 BRA `(.L_x_89) ;  /* 0x000000000090d947 */ /* 0x010fec0003800000 */
[----:B------:R-:W-:Y:S01]  /*5f90*/  HFMA2 R47, -RZ, RZ, 0, 0 ;  /* 0x00000000ff2f7431 */ /* 0x000fe200000001ff */
[----:B------:R-:W-:Y:S01]  /*5fa0*/  ISETP.NE.AND P1, PT, R85, RZ, PT ;  /* 0x000000ff5500720c */ /* 0x000fe20003f25270 */
[----:B------:R-:W-:Y:S01]  /*5fb0*/  IMAD.U32 R5, RZ, RZ, UR37 ;  /* 0x00000025ff057e24 */ /* 0x000fe2000f8e00ff */
[----:B------:R-:W-:Y:S11]  /*5fc0*/  BSSY B0, `(.L_x_90) ;  /* 0x0000005000007945 */ /* 0x000ff60003800000 */
[----:B------:R-:W-:Y:S05]  /*5fd0*/  @P1 BRA `(.L_x_91) ;  /* 0x00000000000c1947 */ /* 0x000fea0003800000 */
[----:B------:R-:W-:Y:S04]  /*5fe0*/  SHF.L.U32 R0, R83, 0x1f, RZ ;  /* 0x0000001f53007819 */ /* 0x000fe800000006ff */
[----:B------:R-:W1:Y:S02]  /*5ff0*/  SYNCS.PHASECHK.TRANS64.TRYWAIT P1, [R2+URZ+0x20], R0 ;  /* 0x00002000020075a7 */ /* 0x000e6400080211ff */
[----:B-1----:R-:W-:Y:S05]  /*6000*/  @!P1 BRA `(.L_x_92) ;  /* 0x0000001c00109947 */ /* 0x002fea0003800000 */
.L_x_91:
[----:B------:R-:W-:Y:S05]  /*6010*/  BSYNC B0 ;  /* 0x0000000000007941 */ /* 0x000fea0003800000 */
.L_x_90:
[----:B------:R-:W-:Y:S01]  /*6020*/  ISETP.NE.AND P1, PT, R86, RZ, PT ;  /* 0x000000ff5600720c */ /* 0x000fe20003f25270 */
[----:B------:R-:W-:Y:S01]  /*6030*/  IMAD.MOV.U32 R46, RZ, RZ, RZ ;  /* 0x000000ffff2e7224 */ /* 0x000fe200078e00ff */
[----:B------:R-:W-:Y:S02]  /*6040*/  CS2R R44, SRZ ;  /* 0x00000000002c7805 */ /* 0x000fe4000001ff00 */
[----:B------:R-:W-:Y:S02]  /*6050*/  CS2R R42, SRZ ;  /* 0x00000000002a7805 */ /* 0x000fe4000001ff00 */
[----:B------:R-:W-:Y:S02]  /*6060*/  CS2R R40, SRZ ;  /* 0x0000000000287805 */ /* 0x000fe4000001ff00 */
[----:B------:R-:W-:Y:S02]  /*6070*/  CS2R R50, SRZ ;  /* 0x0000000000327805 */ /* 0x000fe4000001ff00 */
[----:B------:R-:W-:Y:S02]  /*6080*/  CS2R R48, SRZ ;  /* 0x0000000000307805 */ /* 0x000fe4000001ff00 */
[----:B------:R-:W-:Y:S02]  /*6090*/  CS2R R54, SRZ ;  /* 0x0000000000367805 */ /* 0x000fe4000001ff00 */
[----:B------:R-:W-:Y:S01]  /*60a0*/  CS2R R52, SRZ ;  /* 0x0000000000347805 */ /* 0x000fe2000001ff00 */
[----:B------:R-:W-:Y:S01]  /*60b0*/  @P1 IMAD R5, R5, 0x800, R68 ;  /* 0x0000080005051824 */ /* 0x000fe200078e0244 */
[----:B------:R-:W-:Y:S05]  /*60c0*/  @P1 WARPSYNC.ALL ;  /* 0x0000000000001948 */ /* 0x000fea0003800000 */
[----:B------:R-:W-:Y:S01]  /*60d0*/  @P1 LEA R5, R5, UR36, 0x2 ;  /* 0x0000002405051c11 */ /* 0x000fe2000f8e10ff */
[----:B------:R-:W-:Y:S04]  /*60e0*/  UIADD3 UR4, UPT, UPT, UR37, 0x1, URZ ;  /* 0x0000000125047890 */ /* 0x000fe8000fffe0ff */
[----:B------:R3:W4:Y:S01]  /*60f0*/  @P1 LDSM.16.M88.4 R40, [R5+0x400] ;  /* 0x000400000528183b */ /* 0x0007220000000200 */
[----:B------:R-:W-:Y:S01]  /*6100*/  @P1 VIADD R4, R5, 0x400 ;  /* 0x0000040005041836 */ /* 0x000fe20000000000 */
[----:B------:R-:W-:Y:S01]  /*6110*/  UISETP.NE.AND UP0, UPT, UR4, 0x3, UPT ;  /* 0x000000030400788c */ /* 0x000fe2000bf05270 */
[C-C-:B-1----:R-:W-:Y:S02]  /*6120*/  @P1 IMAD R2, R74.reuse, 0x4, R5.reuse ;  /* 0x000000044a021824 */ /* 0x142fe400078e0205 */
[C---:B------:R-:W-:Y:S01]  /*6130*/  @P1 IMAD R4, R73.reuse, 0x4, R4 ;  /* 0x0000000449041824 */ /* 0x040fe200078e0204 */
[----:B------:R-:W-:Y:S01]  /*6140*/  USEL UR5, URZ, 0x1, UP0 ;  /* 0x00000001ff057887 */ /* 0x000fe20008000000 */
[----:B------:R-:W-:Y:S01]  /*6150*/  @P1 IMAD R0, R73, 0x4, R5 ;  /* 0x0000000449001824 */ /* 0x000fe200078e0205 */
[----:B------:R3:W1:Y:S01]  /*6160*/  @P1 LDSM.16.M88.4 R44, [R2+0x400] ;  /* 0x00040000022c183b */ /* 0x0006620000000200 */
[----:B------:R-:W-:Y:S01]  /*6170*/  @P1 IMAD R4, R74, 0x4, R4 ;  /* 0x000000044a041824 */ /* 0x000fe200078e0204 */
[----:B------:R-:W-:Y:S02]  /*6180*/  USEL UR4, UR4, URZ, UP0 ;  /* 0x000000ff04047287 */ /* 0x000fe40008000000 */
[----:B------:R3:W1:Y:S01]  /*6190*/  @P1 LDSM.16.M88.4 R48, [R0+0x400] ;  /* 0x000400000030183b */ /* 0x0006620000000200 */
[----:B------:R-:W-:Y:S03]  /*61a0*/  LOP3.LUT R83, R83, UR5, RZ, 0x3c, !PT ;  /* 0x0000000553537c12 */ /* 0x000fe6000f8e3cff */
[----:B------:R3:W1:Y:S01]  /*61b0*/  @P1 LDSM.16.M88.4 R52, [R4] ;  /* 0x000000000434183b */ /* 0x0006620000000200 */
[----:B------:R-:W-:Y:S03]  /*61c0*/  IMAD.U32 R84, RZ, RZ, UR4 ;  /* 0x00000004ff547e24 */ /* 0x000fe6000f8e00ff */
.L_x_89:
[----:B------:R-:W-:Y:S05]  /*61d0*/  BSYNC B1 ;  /* 0x0000000000017941 */ /* 0x000fea0003800000 */
.L_x_88:
[----:B---3--:R-:W-:Y:S04]  /*61e0*/  SHF.R.U32.HI R0, RZ, 0x15, R34 ;  /* 0x00000015ff007819 */ /* 0x008fe80000011622 */
[----:B------:R-:W-:Y:S01]  /*61f0*/  LOP3.LUT P1, RZ, R0, 0x3, R69, 0x48, !PT ;  /* 0x0000000300ff7812 */ /* 0x000fe20007824845 */
[----:B------:R-:W-:Y:S01]  /*6200*/  @!UPT UIADD3 URZ, UPT, UPT, URZ, URZ, URZ ;  /* 0x000000fffffff290 */ /* 0x000fe2000fffe0ff */
[----:B--2---:R-:W-:Y:S11]  /*6210*/  @P0 BRA `(.L_x_93) ;  /* 0x0000000000080947 */ /* 0x004ff60003800000 */
[----:B------:R-:W2:Y:S02]  /*6220*/  SYNCS.PHASECHK.TRANS64.TRYWAIT P0, [R82+URZ+0x80], R3 ;  /* 0x00008003520075a7 */ /* 0x000ea400080011ff */
[----:B--2---:R-:W-:Y:S05]  /*6230*/  @!P0 BRA `(.L_x_94) ;  /* 0x0000001800988947 */ /* 0x004fea0003800000 */
.L_x_93:
[----:B------:R-:W-:Y:S05]  /*6240*/  @!P1 BRA `(.L_x_95) ;  /* 0x0000000000409947 */ /* 0x000fea0003800000 */
[----:B------:R-:W3:Y:S01]  /*6250*/  LDCU.64 UR8, c[0x4][0x70] ;  /* 0x01000e00ff0877ac */ /* 0x000ee20008000a00 */
[----:B--2---:R-:W-:Y:S01]  /*6260*/  MOV R3, 0x0 ;  /* 0x0000000000037802 */ /* 0x004fe20000000f00 */
[----:B------:R-:W-:Y:S02]  /*6270*/  HFMA2 R12, -RZ, RZ, 0, 5.9604644775390625e-08 ;  /* 0x00000001ff0c7431 */ /* 0x000fe400000001ff */
[----:B------:R-:W-:Y:S02]  /*6280*/  IMAD.MOV.U32 R8, RZ, RZ, 0x192 ;  /* 0x00000192ff087424 */ /* 0x000fe400078e00ff */
[----:B------:R-:W-:Y:S01]  /*6290*/  IMAD.MOV.U32 R13, RZ, RZ, RZ ;  /* 0x000000ffff0d7224 */ /* 0x000fe200078e00ff */
[----:B------:R-:W2:Y:S01]  /*62a0*/  LDCU.64 UR6, c[0x4][0x78] ;  /* 0x01000f00ff0677ac */ /* 0x000ea20008000a00 */
[----:B------:R-:W1:Y:S01]  /*62b0*/  LDC.64 R2, c[0x4][R3] ;  /* 0x0100000003027b82 */ /* 0x000e620000000a00 */
[----:B------:R-:W5:Y:S01]  /*62c0*/  LDCU.64 UR4, c[0x4][0x10] ;  /* 0x01000200ff0477ac */ /* 0x000f620008000a00 */
[----:B---3--:R-:W-:Y:S01]  /*62d0*/  MOV R5, UR9 ;  /* 0x0000000900057c02 */ /* 0x008fe20008000f00 */
[----:B------:R-:W-:Y:S01]  /*62e0*/  IMAD.U32 R4, RZ, RZ, UR8 ;  /* 0x00000008ff047e24 */ /* 0x000fe2000f8e00ff */
[----:B--2---:R-:W-:Y:S01]  /*62f0*/  MOV R7, UR7 ;  /* 0x0000000700077c02 */ /* 0x004fe20008000f00 */
[----:B------:R-:W-:Y:S01]  /*6300*/  IMAD.U32 R6, RZ, RZ, UR6 ;  /* 0x00000006ff067e24 */ /* 0x000fe2000f8e00ff */
[----:B-----5:R-:W-:Y:S01]  /*6310*/  MOV R11, UR5 ;  /* 0x00000005000b7c02 */ /* 0x020fe20008000f00 */
[----:B------:R-:W-:Y:S02]  /*6320*/  IMAD.U32 R10, RZ, RZ, UR4 ;  /* 0x00000004ff0a7e24 */ /* 0x000fe4000f8e00ff */
[----:B------:R-:W-:Y:S07]  /*6330*/  LEPC R20, `(.L_x_95) ;  /* 0x000000001014794e */ /* 0x000fee0000000000 */
[----:B-1--4-:R-:W-:Y:S05]  /*6340*/  CALL.ABS.NOINC R2 ;  /* 0x0000000002007343 */ /* 0x012fea0003c00000 */
.L_x_95:
[----:B------:R-:W-:Y:S05]  /*6350*/  WARPSYNC.ALL ;  /* 0x0000000000007948 */ /* 0x000fea0003800000 */
[----:B------:R-:W-:Y:S01]  /*6360*/  R2UR UR4, R34 ;  /* 0x00000000220472ca */ /* 0x000fe200000e0000 */
[----:B------:R-:W-:Y:S01]  /*6370*/  BSSY.RECONVERGENT B0, `(.L_x_96) ;  /* 0x000003e000007945 */ /* 0x000fe20003800200 */
[----:B------:R-:W-:Y:S02]  /*6380*/  MOV R20, UR37 ;  /* 0x0000002500147c02 */ /* 0x000fe40008000f00 */
[----:B------:R-:W-:Y:S02]  /*6390*/  SHF.L.U32 R80, R74, 0x2, RZ ;  /* 0x000000024a507819 */ /* 0x000fe400000006ff */
[----:B------:R-:W-:Y:S02]  /*63a0*/  LEA R20, R20, R68, 0xb ;  /* 0x0000004414147211 */ /* 0x000fe400078e58ff */
[----:B------:R-:W-:Y:S02]  /*63b0*/  SHF.L.U32 R81, R73, 0x2, RZ ;  /* 0x0000000249517819 */ /* 0x000fe400000006ff */
[----:B------:R-:W-:Y:S02]  /*63c0*/  LEA R20, R20, UR36, 0x2 ;  /* 0x0000002414147c11 */ /* 0x000fe4000f8e10ff */
[----:B------:R-:W-:Y:S01]  /*63d0*/  ISETP.NE.AND P0, PT, R75, RZ, PT ;  /* 0x000000ff4b00720c */ /* 0x000fe20003f05270 */
[----:B------:R-:W3:Y:S02]  /*63e0*/  LDTM.16dp128bit.x8 R4, tmem[UR4] ;  /* 0x00000004000479ee */ /* 0x000ee40008180000 */
[C---:B---3--:R-:W-:Y:S01]  /*63f0*/  FMUL R0, R33.reuse, R4 ;  /* 0x0000000421007220 */ /* 0x048fe20000400000 */
[C---:B------:R-:W-:Y:S01]  /*6400*/  FMUL R2, R33.reuse, R5 ;  /* 0x0000000521027220 */ /* 0x040fe20000400000 */
[C---:B--2---:R-:W-:Y:S01]  /*6410*/  FMUL R3, R33.reuse, R6 ;  /* 0x0000000621037220 */ /* 0x044fe20000400000 */
[----:B------:R-:W-:Y:S01]  /*6420*/  FMUL R7, R33, R7 ;  /* 0x0000000721077220 */ /* 0x000fe20000400000 */
[----:B----4-:R-:W-:Y:S01]  /*6430*/  FFMA R36, R35, R40, R0 ;  /* 0x0000002823247223 */ /* 0x010fe20000000000 */
[----:B------:R-:W-:Y:S01]  /*6440*/  FMUL R4, R33, R8 ;  /* 0x0000000821047220 */ /* 0x000fe20000400000 */
[----:B------:R-:W-:Y:S01]  /*6450*/  FFMA R37, R35, R41, R2 ;  /* 0x0000002923257223 */ /* 0x000fe20000000002 */
[----:B------:R-:W-:Y:S01]  /*6460*/  FMUL R5, R33, R9 ;  /* 0x0000000921057220 */ /* 0x000fe20000400000 */
[----:B------:R-:W-:Y:S01]  /*6470*/  FFMA R38, R35, R42, R3 ;  /* 0x0000002a23267223 */ /* 0x000fe20000000003 */
[----:B------:R-:W-:Y:S01]  /*6480*/  FMUL R6, R33, R10 ;  /* 0x0000000a21067220 */ /* 0x000fe20000400000 */
[----:B------:R-:W-:Y:S01]  /*6490*/  FFMA R39, R35, R43, R7 ;  /* 0x0000002b23277223 */ /* 0x000fe20000000007 */
[----:B------:R-:W-:Y:S01]  /*64a0*/  FMUL R11, R33, R11 ;  /* 0x0000000b210b7220 */ /* 0x000fe20000400000 */
[----:B-1----:R-:W-:Y:S01]  /*64b0*/  FFMA R4, R35, R44, R4 ;  /* 0x0000002c23047223 */ /* 0x002fe20000000004 */
[----:B------:R-:W-:Y:S01]  /*64c0*/  FMUL R8, R33, R12 ;  /* 0x0000000c21087220 */ /* 0x000fe20000400000 */
[----:B------:R-:W-:Y:S01]  /*64d0*/  FFMA R5, R35, R45, R5 ;  /* 0x0000002d23057223 */ /* 0x000fe20000000005 */
[----:B------:R1:W-:Y:S01]  /*64e0*/  STSM.16.M88.4 [R20+0x400], R36 ;  /* 0x0004002414007844 */ /* 0x0003e20000000200 */
[----:B------:R-:W-:Y:S01]  /*64f0*/  FMUL R9, R33, R13 ;  /* 0x0000000d21097220 */ /* 0x000fe20000400000 */
[----:B------:R-:W-:Y:S01]  /*6500*/  FFMA R6, R35, R46, R6 ;  /* 0x0000002e23067223 */ /* 0x000fe20000000006 */
[C---:B------:R-:W-:Y:S01]  /*6510*/  FMUL R10, R33.reuse, R14 ;  /* 0x0000000e210a7220 */ /* 0x040fe20000400000 */
[----:B------:R-:W-:Y:S01]  /*6520*/  FMUL R13, R33, R17 ;  /* 0x00000011210d7220 */ /* 0x000fe20000400000 */
[C---:B------:R-:W-:Y:S01]  /*6530*/  IADD3 R17, PT, PT, R80.reuse, 0x400, R20 ;  /* 0x0000040050117810 */ /* 0x040fe20007ffe014 */
[----:B------:R-:W-:Y:S01]  /*6540*/  FFMA R7, R35, R47, R11 ;  /* 0x0000002f23077223 */ /* 0x000fe2000000000b */
[----:B------:R-:W-:Y:S01]  /*6550*/  FMUL R15, R33, R15 ;  /* 0x0000000f210f7220 */ /* 0x000fe20000400000 */
[----:B------:R-:W-:Y:S01]  /*6560*/  FFMA R8, R35, R48, R8 ;  /* 0x0000003023087223 */ /* 0x000fe20000000008 */
[----:B------:R-:W-:Y:S01]  /*6570*/  FMUL R12, R33, R16 ;  /* 0x00000010210c7220 */ /* 0x000fe20000400000 */
[C---:B------:R-:W-:Y:S01]  /*6580*/  FFMA R9, R35.reuse, R49, R9 ;  /* 0x0000003123097223 */ /* 0x040fe20000000009 */
[----:B------:R1:W-:Y:S01]  /*6590*/  STSM.16.M88.4 [R17], R4 ;  /* 0x0000000411007844 */ /* 0x0003e20000000200 */
[----:B------:R-:W-:Y:S01]  /*65a0*/  FFMA R10, R35, R50, R10 ;  /* 0x00000032230a7223 */ /* 0x000fe2000000000a */
[----:B------:R-:W-:Y:S01]  /*65b0*/  FMUL R14, R33, R18 ;  /* 0x00000012210e7220 */ /* 0x000fe20000400000 */
[----:B------:R-:W-:Y:S01]  /*65c0*/  IADD3 R16, PT, PT, R81, 0x400, R20 ;  /* 0x0000040051107810 */ /* 0x000fe20007ffe014 */
[----:B------:R-:W-:Y:S01]  /*65d0*/  FFMA R11, R35, R51, R15 ;  /* 0x00000033230b7223 */ /* 0x000fe2000000000f */
[----:B------:R-:W-:Y:S01]  /*65e0*/  FMUL R19, R33, R19 ;  /* 0x0000001321137220 */ /* 0x000fe20000400000 */
[C---:B------:R-:W-:Y:S01]  /*65f0*/  FFMA R12, R35.reuse, R52, R12 ;  /* 0x00000034230c7223 */ /* 0x040fe2000000000c */
[C---:B------:R-:W-:Y:S01]  /*6600*/  FFMA R13, R35.reuse, R53, R13 ;  /* 0x00000035230d7223 */ /* 0x040fe2000000000d */
[C---:B------:R-:W-:Y:S01]  /*6610*/  FFMA R14, R35.reuse, R54, R14 ;  /* 0x00000036230e7223 */ /* 0x040fe2000000000e */
[----:B------:R1:W-:Y:S01]  /*6620*/  STSM.16.M88.4 [R16], R8 ;  /* 0x0000000810007844 */ /* 0x0003e20000000200 */
[----:B------:R-:W-:Y:S01]  /*6630*/  IADD3 R0, PT, PT, R80, R16, RZ ;  /* 0x0000001050007210 */ /* 0x000fe20007ffe0ff */
[----:B------:R-:W-:Y:S05]  /*6640*/  FFMA R15, R35, R55, R19 ;  /* 0x00000037230f7223 */ /* 0x000fea0000000013 */
[----:B------:R1:W-:Y:S01]  /*6650*/  STSM.16.M88.4 [R0], R12 ;  /* 0x0000000c00007844 */ /* 0x0003e20000000200 */
[----:B------:R-:W-:Y:S01]  /*6660*/  @!PT LDS RZ, [RZ] ;  /* 0x00000000fffff984 */ /* 0x000fe20000000800 */
[----:B------:R-:W-:Y:S01]  /*6670*/  @!PT LDS RZ, [RZ] ;  /* 0x00000000fffff984 */ /* 0x000fe20000000800 */
[----:B------:R-:W-:Y:S01]  /*6680*/  @!PT LDS RZ, [RZ] ;  /* 0x00000000fffff984 */ /* 0x000fe20000000800 */
[----:B------:R-:W-:Y:S01]  /*6690*/  @!PT LDS RZ, [RZ] ;  /* 0x00000000fffff984 */ /* 0x000fe20000000800 */
[----:B------:R2:W-:Y:S06]  /*66a0*/  MEMBAR.ALL.CTA ;  /* 0x0000000000007992 */ /* 0x0005ec0000008000 */
[----:B--2---:R-:W2:Y:S02]  /*66b0*/  FENCE.VIEW.ASYNC.S ;  /* 0x00000000000073c6 */ /* 0x004ea40000000000 */
[----:B--2---:R-:W-:Y:S06]  /*66c0*/  BAR.SYNC.DEFER_BLOCKING 0x1, 0x80 ;  /* 0x0042000000007b1d */ /* 0x004fec0000010000 */
[----:B------:R-:W-:Y:S05]  /*66d0*/  @P0 BRA `(.L_x_97) ;  /* 0x00000000001c0947 */ /* 0x000fea0003800000 */
[----:B------:R-:W-:Y:S02]  /*66e0*/  ULEA UR5, UR37, UR36, 0xd ;  /* 0x0000002425057291 */ /* 0x000fe4000f8e68ff */
[----:B------:R-:W-:Y:S02]  /*66f0*/  UIADD3 UR4, UP0, UPT, UR54, 0x680, URZ ;  /* 0x0000068036047890 */ /* 0x000fe4000ff1e0ff */
[----:B------:R-:W-:Y:S02]  /*6700*/  UIADD3 UR44, UPT, UPT, UR5, 0x400, URZ ;  /* 0x00000400052c7890 */ /* 0x000fe4000fffe0ff */
[----:B------:R-:W-:Y:S01]  /*6710*/  UIADD3.X UR5, UPT, UPT, URZ, UR55, URZ, UP0, !UPT ;  /* 0x00000037ff057290 */ /* 0x000fe200087fe4ff */
[----:B------:R-:W-:Y:S08]  /*6720*/  UMOV UR47, UR60 ;  /* 0x0000003c002f7c82 */ /* 0x000ff00008000000 */
[----:B------:R2:W-:Y:S02]  /*6730*/  UTMASTG.3D [UR44], [UR4] ;  /* 0x0000002c040073b5 */ /* 0x0005e40008010000 */
[----:B--2---:R0:W-:Y:S02]  /*6740*/  UTMACMDFLUSH ;  /* 0x00000000000079b7 */ /* 0x0041e40000000000 */
.L_x_97:
[----:B------:R-:W-:Y:S05]  /*6750*/  BSYNC.RECONVERGENT B0 ;  /* 0x0000000000007941 */ /* 0x000fea0003800200 */
.L_x_96:
[----:B------:R-:W-:Y:S01]  /*6760*/  UIADD3 UR39, UPT, UPT, UR37, 0x1, URZ ;  /* 0x0000000125277890 */ /* 0x000fe2000fffe0ff */
[----:B------:R-:W-:Y:S03]  /*6770*/  BSSY.RECONVERGENT B0, `(.L_x_98) ;  /* 0x0000005000007945 */ /* 0x000fe60003800200 */
[----:B------:R-:W-:Y:S04]  /*6780*/  UISETP.NE.AND UP0, UPT, UR39, 0x3, UPT ;  /* 0x000000032700788c */ /* 0x000fe8000bf05270 */
[----:B------:R-:W-:Y:S01]  /*6790*/  USEL UR38, UR39, URZ, UP0 ;  /* 0x000000ff27267287 */ /* 0x000fe20008000000 */
[----:B------:R-:W-:Y:S11]  /*67a0*/  @P0 BRA `(.L_x_99) ;  /* 0x0000000000040947 */ /* 0x000ff60003800000 */
[----:B------:R-:W-:Y:S04]  /*67b0*/  DEPBAR.LE SB0, 0x1 ;  /* 0x000080400000791a */ /* 0x000fe80000000000 */
.L_x_99:
[----:B------:R-:W-:Y:S05]  /*67c0*/  BSYNC.RECONVERGENT B0 ;  /* 0x0000000000007941 */ /* 0x000fea0003800200 */
.L_x_98:
[----:B------:R-:W-:Y:S01]  /*67d0*/  BAR.SYNC.DEFER_BLOCKING 0x1, 0x80 ;  /* 0x0042000000007b1d */ /* 0x000fe20000010000 */
[----:B------:R-:W-:Y:S01]  /*67e0*/  ISETP.NE.AND P1, PT, R79, RZ, PT ;  /* 0x000000ff4f00720c */ /* 0x000fe20003f25270 */
[----:B------:R-:W-:Y:S01]  /*67f0*/  UISETP.NE.AND UP0, UPT, UR41, URZ, UPT ;  /* 0x000000ff2900728c */ /* 0x000fe2000bf05270 */
[----:B------:R-:W-:Y:S11]  /*6800*/  LEA R2, R84, UR36, 0x3 ;  /* 0x0000002454027c11 */ /* 0x000ff6000f8e18ff */
[----:B------:R-:W-:Y:S01]  /*6810*/  @P1 SHF.L.U32 R3, R83, 0x1f, RZ ;  /* 0x0000001f53031819 */ /* 0x000fe200000006ff */
[----:B------:R-:W-:Y:S06]  /*6820*/  BRA.U !UP0, `(.L_x_100) ;  /* 0x0000000108247547 */ /* 0x000fec000b800000 */
[----:B-1----:R-:W-:Y:S01]  /*6830*/  IMAD.U32 R4, RZ, RZ, UR40 ;  /* 0x00000028ff047e24 */ /* 0x002fe2000f8e00ff */
[----:B------:R-:W-:Y:S01]  /*6840*/  MOV R0, UR53 ;  /* 0x0000003500007c02 */ /* 0x000fe20008000f00 */
[----:B------:R-:W-:Y:S03]  /*6850*/  UIADD3 UR4, UPT, UPT, UR40, 0x1, URZ ;  /* 0x0000000128047890 */ /* 0x000fe6000fffe0ff */
[----:B------:R-:W-:Y:S01]  /*6860*/  @P1 LEA R4, R4, UR36, 0x3 ;  /* 0x0000002404041c11 */ /* 0x000fe2000f8e18ff */
[----:B------:R-:W-:Y:S04]  /*6870*/  UISETP.NE.AND UP0, UPT, UR4, 0x3, UPT ;  /* 0x000000030400788c */ /* 0x000fe8000bf05270 */
[----:B------:R-:W-:Y:S01]  /*6880*/  @P1 VIADD R4, R4, 0x38 ;  /* 0x0000003804041836 */ /* 0x000fe20000000000 */
[----:B------:R-:W-:Y:S04]  /*6890*/  USEL UR40, UR4, URZ, UP0 ;  /* 0x000000ff04287287 */ /* 0x000fe80008000000 */
[----:B------:R-:W-:Y:S04]  /*68a0*/  @P1 PRMT R0, R0, 0x654, R4 ;  /* 0x0000065400001816 */ /* 0x000fe80000000004 */
[----:B------:R2:W-:Y:S04]  /*68b0*/  @P1 SYNCS.ARRIVE.TRANS64.RED.A1T0 RZ, [R0+URZ], RZ ;  /* 0x000000ff00ff19a7 */ /* 0x0005e800081004ff */
.L_x_100:
[----:B------:R-:W3:Y:S01]  /*68c0*/  @P1 SYNCS.PHASECHK.TRANS64.TRYWAIT P0, [R2+URZ+0x20], R3 ;  /* 0x00002003020015a7 */ /* 0x000ee200080011ff */
[----:B------:R-:W-:Y:S01]  /*68d0*/  BSSY B1, `(.L_x_101) ;  /* 0x0000017000017945 */ /* 0x000fe20003800000 */
[----:B---3--:R-:W-:Y:S03]  /*68e0*/  @P1 SEL R85, RZ, 0x1, !P0 ;  /* 0x00000001ff551807 */ /* 0x008fe60004000000 */
[----:B------:R-:W-:Y:S05]  /*68f0*/  @!P1 BRA `(.L_x_102) ;  /* 0x0000000000509947 */ /* 0x000fea0003800000 */
[----:B------:R-:W-:Y:S01]  /*6900*/  ISETP.NE.AND P1, PT, R86, RZ, PT ;  /* 0x000000ff5600720c */ /* 0x000fe20003f25270 */
[----:B------:R-:W-:Y:S01]  /*6910*/  BSSY B0, `(.L_x_103) ;  /* 0x000000a000007945 */ /* 0x000fe20003800000 */
[----:B------:R-:W-:Y:S11]  /*6920*/  ISETP.NE.AND P0, PT, R85, RZ, PT ;  /* 0x000000ff5500720c */ /* 0x000ff60003f05270 */
[----:B-1----:R-:W-:Y:S05]  /*6930*/  @P1 IMAD R4, R84, 0x800, R68 ;  /* 0x0000080054041824 */ /* 0x002fea00078e0244 */
[----:B------:R-:W-:Y:S05]  /*6940*/  @P1 LEA R4, R4, UR36, 0x2 ;  /* 0x0000002404041c11 */ /* 0x000fea000f8e10ff */
[--C-:B--2---:R-:W-:Y:S02]  /*6950*/  @P1 IMAD.IADD R0, R81, 0x1, R4.reuse ;  /* 0x0000000151001824 */ /* 0x104fe400078e0204 */
[----:B------:R-:W-:Y:S01]  /*6960*/  @P1 IMAD.IADD R3, R80, 0x1, R4 ;  /* 0x0000000150031824 */ /* 0x000fe200078e0204 */
[----:B------:R-:W-:Y:S06]  /*6970*/  @P0 BRA `(.L_x_104) ;  /* 0x00000000000c0947 */ /* 0x000fec0003800000 */
[----:B------:R-:W-:Y:S04]  /*6980*/  SHF.L.U32 R83, R83, 0x1f, RZ ;  /* 0x0000001f53537819 */ /* 0x000fe800000006ff */
[----:B------:R-:W1:Y:S02]  /*6990*/  SYNCS.PHASECHK.TRANS64.TRYWAIT P0, [R2+URZ+0x20], R83 ;  /* 0x00002053020075a7 */ /* 0x000e6400080011ff */
[----:B-1----:R-:W-:Y:S05]  /*69a0*/  @!P0 BRA `(.L_x_105) ;  /* 0x0000001000d08947 */ /* 0x002fea0003800000 */
.L_x_104:
[----:B------:R-:W-:Y:S05]  /*69b0*/  BSYNC B0 ;  /* 0x0000000000007941 */ /* 0x000fea0003800000 */
.L_x_103:
[----:B------:R-:W-:Y:S11]  /*69c0*/  ISETP.NE.AND P0, PT, R86, RZ, PT ;  /* 0x000000ff5600720c */ /* 0x000ff60003f05270 */
[----:B------:R-:W-:Y:S02]  /*69d0*/  @!UPT UIADD3 URZ, UPT, UPT, URZ, URZ, URZ ;  /* 0x000000fffffff290 */ /* 0x000fe4000fffe0ff */
[----:B-1----:R-:W-:Y:S01]  /*69e0*/  @P0 IADD3 R2, PT, PT, R80, R0, RZ ;  /* 0x0000000050020210 */ /* 0x002fe20007ffe0ff */
[----:B------:R-:W-:Y:S05]  /*69f0*/  @P0 WARPSYNC.ALL ;  /* 0x0000000000000948 */ /* 0x000fea0003800000 */
[----:B------:R3:W4:Y:S04]  /*6a00*/  @P0 LDSM.16.M88.4 R40, [R4+0x400] ;  /* 0x000400000428083b */ /* 0x0007280000000200 */
[----:B------:R3:W1:Y:S04]  /*6a10*/  @P0 LDSM.16.M88.4 R44, [R3+0x400] ;  /* 0x00040000032c083b */ /* 0x0006680000000200 */
[----:B------:R3:W2:Y:S04]  /*6a20*/  @P0 LDSM.16.M88.4 R48, [R0+0x400] ;  /* 0x000400000030083b */ /* 0x0006a80000000200 */
[----:B------:R3:W1:Y:S02]  /*6a30*/  @P0 LDSM.16.M88.4 R52, [R2+0x400] ;  /* 0x000400000234083b */ /* 0x0006640000000200 */
.L_x_102:
[----:B------:R-:W-:Y:S05]  /*6a40*/  BSYNC B1 ;  /* 0x0000000000017941 */ /* 0x000fea0003800000 */
.L_x_101:
[----:B-123--:R-:W-:Y:S05]  /*6a50*/  VIADD R0, R34, 0x20 ;  /* 0x0000002022007836 */ /* 0x00efea0000000000 */
[----:B------:R-:W-:Y:S04]  /*6a60*/  SHF.R.U32.HI R0, RZ, 0x15, R0 ;  /* 0x00000015ff007819 */ /* 0x000fe80000011600 */
[----:B------:R-:W-:Y:S11]  /*6a70*/  LOP3.LUT P0, RZ, R0, 0x3, R69, 0x48, !PT ;  /* 0x0000000300ff7812 */ /* 0x000ff60007804845 */
[----:B------:R-:W-:Y:S02]  /*6a80*/  @!UPT UIADD3 URZ, UPT, UPT, URZ, URZ, URZ ;  /* 0x000000fffffff290 */ /* 0x000fe4000fffe0ff */
[----:B------:R-:W-:Y:S05]  /*6a90*/  @!P0 BRA `(.L_x_106) ;  /* 0x0000000000408947 */ /* 0x000fea0003800000 */
[----:B------:R-:W1:Y:S01]  /*6aa0*/  LDCU.64 UR8, c[0x4][0x70] ;  /* 0x01000e00ff0877ac */ /* 0x000e620008000a00 */
[----:B------:R-:W-:Y:S01]  /*6ab0*/  MOV R3, 0x0 ;  /* 0x0000000000037802 */ /* 0x000fe20000000f00 */
[----:B------:R-:W-:Y:S02]  /*6ac0*/  HFMA2 R12, -RZ, RZ, 0, 5.9604644775390625e-08 ;  /* 0x00000001ff0c7431 */ /* 0x000fe400000001ff */
[----:B------:R-:W-:Y:S02]  /*6ad0*/  IMAD.MOV.U32 R8, RZ, RZ, 0x192 ;  /* 0x00000192ff087424 */ /* 0x000fe400078e00ff */
[----:B------:R-:W-:Y:S01]  /*6ae0*/  IMAD.MOV.U32 R13, RZ, RZ, RZ ;  /* 0x000000ffff0d7224 */ /* 0x000fe200078e00ff */
[----:B------:R-:W2:Y:S01]  /*6af0*/  LDCU.64 UR6, c[0x4][0x78] ;  /* 0x01000f00ff0677ac */ /* 0x000ea20008000a00 */
[----:B------:R-:W3:Y:S01]  /*6b00*/  LDC.64 R2, c[0x4][R3] ;  /* 0x0100000003027b82 */ /* 0x000ee20000000a00 */
[----:B------:R-:W5:Y:S01]  /*6b10*/  LDCU.64 UR4, c[0x4][0x10] ;  /* 0x01000200ff0477ac */ /* 0x000f620008000a00 */
[----:B-1----:R-:W-:Y:S01]  /*6b20*/  MOV R5, UR9 ;  /* 0x0000000900057c02 */ /* 0x002fe20008000f00 */
[----:B------:R-:W-:Y:S01]  /*6b30*/  IMAD.U32 R4, RZ, RZ, UR8 ;  /* 0x00000008ff047e24 */ /* 0x000fe2000f8e00ff */
[----:B--2---:R-:W-:Y:S01]  /*6b40*/  MOV R7, UR7 ;  /* 0x0000000700077c02 */ /* 0x004fe20008000f00 */
[----:B------:R-:W-:Y:S01]  /*6b50*/  IMAD.U32 R6, RZ, RZ, UR6 ;  /* 0x00000006ff067e24 */ /* 0x000fe2000f8e00ff */
[----:B-----5:R-:W-:Y:S01]  /*6b60*/  MOV R11, UR5 ;  /* 0x00000005000b7c02 */ /* 0x020fe20008000f00 */
[----:B------:R-:W-:Y:S02]  /*6b70*/  IMAD.U32 R10, RZ, RZ, UR4 ;  /* 0x00000004ff0a7e24 */ /* 0x000fe4000f8e00ff */
[----:B------:R-:W-:Y:S07]  /*6b80*/  LEPC R20, `(.L_x_106) ;  /* 0x000000001014794e */ /* 0x000fee0000000000 */
[----:B---34-:R-:W-:Y:S05]  /*6b90*/  CALL.ABS.NOINC R2 ;  /* 0x0000000002007343 */ /* 0x018fea0003c00000 */
.L_x_106:
[----:B------:R-:W-:Y:S01]  /*6ba0*/  ISETP.NE.AND P0, PT, R75, RZ, PT ;  /* 0x000000ff4b00720c */ /* 0x000fe20003f05270 */
[----:B------:R-:W-:Y:S05]  /*6bb0*/  WARPSYNC.ALL ;  /* 0x0000000000007948 */ /* 0x000fea0003800000 */
[----:B------:R-:W-:Y:S01]  /*6bc0*/  R2UR UR4, R34 ;  /* 0x00000000220472ca */ /* 0x000fe200000e0000 */
[----:B------:R-:W-:Y:S11]  /*6bd0*/  BSSY.RECONVERGENT B0, `(.L_x_107) ;  /* 0x0000044000007945 */ /* 0x000ff60003800200 */
[----:B------:R-:W-:Y:S01]  /*6be0*/  @!UPT UIADD3 URZ, UPT, UPT, URZ, URZ, URZ ;  /* 0x000000fffffff290 */ /* 0x000fe2000fffe0ff */
[----:B------:R-:W1:Y:S01]  /*6bf0*/  LDTM.16dp128bit.x8 R4, tmem[UR4+0x20] ;  /* 0x00002004000479ee */ /* 0x000e620008180000 */
[----:B------:R-:W-:Y:S01]  /*6c00*/  R2UR UR4, R82 ;  /* 0x00000000520472ca */ /* 0x000fe200000e0000 */
[----:B------:R-:W-:Y:S11]  /*6c10*/  NOP ;  /* 0x0000000000007918 */ /* 0x000ff60000000000 */
[----:B------:R-:W-:Y:S01]  /*6c20*/  @!UPT UIADD3 URZ, UPT, UPT, URZ, URZ, URZ ;  /* 0x000000fffffff290 */ /* 0x000fe2000fffe0ff */
[----:B------:R-:W-:Y:S04]  /*6c30*/  UIADD3 UR4, UPT, UPT, UR4, 0xa0, URZ ;  /* 0x000000a004047890 */ /* 0x000fe8000fffe0ff */
[----:B------:R-:W-:Y:S01]  /*6c40*/  UPRMT UR4, UR53, 0x654, UR4 ;  /* 0x0000065435047896 */ /* 0x000fe20008000004 */
[C---:B-1----:R-:W-:Y:S01]  /*6c50*/  FMUL R0, R33.reuse, R4 ;  /* 0x0000000421007220 */ /* 0x042fe20000400000 */
[C---:B------:R-:W-:Y:S01]  /*6c60*/  FMUL R2, R33.reuse, R5 ;  /* 0x0000000521027220 */ /* 0x040fe20000400000 */
[----:B------:R-:W-:Y:S06]  /*6c70*/  FMUL R3, R33, R6 ;  /* 0x0000000621037220 */ /* 0x000fec0000400000 */
[----:B------:R-:W-:Y:S01]  /*6c80*/  SYNCS.ARRIVE.TRANS64.RED.A1T0 RZ, [UR4], RZ ;  /* 0x000000ffffff79a7 */ /* 0x000fe20008100404 */
[C---:B----4-:R-:W-:Y:S01]  /*6c90*/  FFMA R36, R35.reuse, R40, R0 ;  /* 0x0000002823247223 */ /* 0x050fe20000000000 */
[----:B------:R-:W-:Y:S01]  /*6ca0*/  MOV R0, UR38 ;  /* 0x0000002600007c02 */ /* 0x000fe20008000f00 */
[----:B------:R-:W-:Y:S01]  /*6cb0*/  FFMA R37, R35, R41, R2 ;  /* 0x0000002923257223 */ /* 0x000fe20000000002 */
[C---:B------:R-:W-:Y:S01]  /*6cc0*/  FMUL R7, R33.reuse, R7 ;  /* 0x0000000721077220 */ /* 0x040fe20000400000 */
[C---:B------:R-:W-:Y:S01]  /*6cd0*/  FMUL R4, R33.reuse, R8 ;  /* 0x0000000821047220 */ /* 0x040fe20000400000 */
[----:B------:R-:W-:Y:S01]  /*6ce0*/  LEA R0, R0, R68, 0xb ;  /* 0x0000004400007211 */ /* 0x000fe200078e58ff */
[----:B------:R-:W-:Y:S01]  /*6cf0*/  FMUL R5, R33, R9 ;  /* 0x0000000921057220 */ /* 0x000fe20000400000 */
[----:B------:R-:W-:Y:S01]  /*6d00*/  FFMA R38, R35, R42, R3 ;  /* 0x0000002a23267223 */ /* 0x000fe20000000003 */
[----:B------:R-:W-:Y:S01]  /*6d10*/  FMUL R6, R33, R10 ;  /* 0x0000000a21067220 */ /* 0x000fe20000400000 */
[----:B------:R-:W-:Y:S01]  /*6d20*/  FFMA R39, R35, R43, R7 ;  /* 0x0000002b23277223 */ /* 0x000fe20000000007 */
[----:B------:R-:W-:Y:S01]  /*6d30*/  LEA R0, R0, UR36, 0x2 ;  /* 0x0000002400007c11 */ /* 0x000fe2000f8e10ff */
[----:B------:R-:W-:Y:S01]  /*6d40*/  FMUL R11, R33, R11 ;  /* 0x0000000b210b7220 */ /* 0x000fe20000400000 */
[----:B------:R-:W-:Y:S01]  /*6d50*/  FFMA R4, R35, R44, R4 ;  /* 0x0000002c23047223 */ /* 0x000fe20000000004 */
[----:B------:R-:W-:Y:S01]  /*6d60*/  FMUL R8, R33, R12 ;  /* 0x0000000c21087220 */ /* 0x000fe20000400000 */
[----:B------:R-:W-:Y:S01]  /*6d70*/  FFMA R5, R35, R45, R5 ;  /* 0x0000002d23057223 */ /* 0x000fe20000000005 */
[----:B------:R1:W-:Y:S01]  /*6d80*/  STSM.16.M88.4 [R0+0x400], R36 ;  /* 0x0004002400007844 */ /* 0x0003e20000000200 */
[----:B------:R-:W-:Y:S01]  /*6d90*/  FMUL R9, R33, R13 ;  /* 0x0000000d21097220 */ /* 0x000fe20000400000 */
[----:B------:R-:W-:Y:S01]  /*6da0*/  FFMA R6, R35, R46, R6 ;  /* 0x0000002e23067223 */ /* 0x000fe20000000006 */
[----:B------:R-:W-:Y:S01]  /*6db0*/  FMUL R10, R33, R14 ;  /* 0x0000000e210a7220 */ /* 0x000fe20000400000 */
[----:B------:R-:W-:Y:S01]  /*6dc0*/  FFMA R7, R35, R47, R11 ;  /* 0x0000002f23077223 */ /* 0x000fe2000000000b */
[C---:B------:R-:W-:Y:S01]  /*6dd0*/  IADD3 R2, PT, PT, R80.reuse, 0x400, R0 ;  /* 0x0000040050027810 */ /* 0x040fe20007ffe000 */
[----:B------:R-:W-:Y:S01]  /*6de0*/  FMUL R15, R33, R15 ;  /* 0x0000000f210f7220 */ /* 0x000fe20000400000 */
[----:B------:R-:W-:Y:S01]  /*6df0*/  FFMA R8, R35, R48, R8 ;  /* 0x0000003023087223 */ /* 0x000fe20000000008 */
[----:B------:R-:W-:Y:S01]  /*6e00*/  FMUL R12, R33, R16 ;  /* 0x00000010210c7220 */ /* 0x000fe20000400000 */
[----:B------:R-:W-:Y:S01]  /*6e10*/  FFMA R9, R35, R49, R9 ;  /* 0x0000003123097223 */ /* 0x000fe20000000009 */
[----:B------:R1:W-:Y:S01]  /*6e20*/  STSM.16.M88.4 [R2], R4 ;  /* 0x0000000402007844 */ /* 0x0003e20000000200 */
[----:B------:R-:W-:Y:S01]  /*6e30*/  FMUL R13, R33, R17 ;  /* 0x00000011210d7220 */ /* 0x000fe20000400000 */
[----:B------:R-:W-:Y:S01]  /*6e40*/  FFMA R10, R35, R50, R10 ;  /* 0x00000032230a7223 */ /* 0x000fe2000000000a */
[----:B------:R-:W-:Y:S01]  /*6e50*/  FMUL R14, R33, R18 ;  /* 0x00000012210e7220 */ /* 0x000fe20000400000 */
[----:B------:R-:W-:Y:S01]  /*6e60*/  FFMA R11, R35, R51, R15 ;  /* 0x00000033230b7223 */ /* 0x000fe2000000000f */
[----:B------:R-:W-:Y:S01]  /*6e70*/  IADD3 R81, PT, PT, R81, 0x400, R0 ;  /* 0x0000040051517810 */ /* 0x000fe20007ffe000 */
[----:B------:R-:W-:Y:S01]  /*6e80*/  FMUL R19, R33, R19 ;  /* 0x0000001321137220 */ /* 0x000fe20000400000 */
[C---:B------:R-:W-:Y:S01]  /*6e90*/  FFMA R12, R35.reuse, R52, R12 ;  /* 0x00000034230c7223 */ /* 0x040fe2000000000c */
[C---:B------:R-:W-:Y:S01]  /*6ea0*/  FFMA R13, R35.reuse, R53, R13 ;  /* 0x00000035230d7223 */ /* 0x040fe2000000000d */
[C---:B------:R-:W-:Y:S01]  /*6eb0*/  FFMA R14, R35.reuse, R54, R14 ;  /* 0x00000036230e7223 */ /* 0x040fe2000000000e */
[----:B------:R1:W-:Y:S01]  /*6ec0*/  STSM.16.M88.4 [R81], R8 ;  /* 0x0000000851007844 */ /* 0x0003e20000000200 */
[----:B------:R-:W-:Y:S01]  /*6ed0*/  FFMA R15, R35, R55, R19 ;  /* 0x00000037230f7223 */ /* 0x000fe20000000013 */
[----:B------:R-:W-:Y:S05]  /*6ee0*/  IADD3 R80, PT, PT, R80, R81, RZ ;  /* 0x0000005150507210 */ /* 0x000fea0007ffe0ff */
        /* <DEDUP_REMOVED lines=12> */
[----:B------:R-:W-:Y:S02]  /*6fb0*/  UIADD3 UR9, UPT, UPT, UR45, 0x20, URZ ;  /* 0x000000202d097890 */ /* 0x000fe4000fffe0ff */
[----:B------:R-:W-:Y:S01]  /*6fc0*/  UIADD3.X UR5, UPT, UPT, URZ, UR55, URZ, UP0, !UPT ;  /* 0x00000037ff057290 */ /* 0x000fe200087fe4ff */
[----:B------:R-:W-:Y:S01]  /*6fd0*/  UMOV UR10, UR46 ;  /* 0x0000002e000a7c82 */ /* 0x000fe20008000000 */
[----:B------:R-:W-:Y:S07]  /*6fe0*/  UMOV UR11, UR60 ;  /* 0x0000003c000b7c82 */ /* 0x000fee0008000000 */
[----:B------:R2:W-:Y:S02]  /*6ff0*/  UTMASTG.3D [UR8], [UR4] ;  /* 0x00000008040073b5 */ /* 0x0005e40008010000 */
[----:B--2---:R0:W-:Y:S02]  /*7000*/  UTMACMDFLUSH ;  /* 0x00000000000079b7 */ /* 0x0041e40000000000 */
.L_x_108:
[----:B------:R-:W-:Y:S05]  /*7010*/  BSYNC.RECONVERGENT B0 ;  /* 0x0000000000007941 */ /* 0x000fea0003800200 */
.L_x_107:
[----:B------:R-:W-:Y:S01]  /*7020*/  UIADD3 UR4, UPT, UPT, UR38, 0x1, URZ ;  /* 0x0000000126047890 */ /* 0x000fe2000fffe0ff */
[----:B------:R-:W-:Y:S03]  /*7030*/  BSSY.RECONVERGENT B0, `(.L_x_109) ;  /* 0x0000008000007945 */ /* 0x000fe60003800200 */
[----:B------:R-:W-:Y:S04]  /*7040*/  UISETP.NE.AND UP0, UPT, UR4, 0x3, UPT ;  /* 0x000000030400788c */ /* 0x000fe8000bf05270 */
[----:B------:R-:W-:Y:S02]  /*7050*/  UISETP.EQ.XOR UP1, UPT, UR39, 0x3, !UP0 ;  /* 0x000000032700788c */ /* 0x000fe4000c722a70 */
[----:B------:R-:W-:Y:S02]  /*7060*/  USEL UR37, UR4, URZ, UP0 ;  /* 0x000000ff04257287 */ /* 0x000fe40008000000 */
[----:B------:R-:W-:Y:S04]  /*7070*/  USEL UR5, URZ, 0x1, !UP1 ;  /* 0x00000001ff057887 */ /* 0x000fe8000c800000 */
[----:B------:R-:W-:Y:S01]  /*7080*/  ULOP3.LUT UR42, UR42, UR5, URZ, 0x3c, !UPT ;  /* 0x000000052a2a7292 */ /* 0x000fe2000f8e3cff */
[----:B------:R-:W-:Y:S11]  /*7090*/  @P0 BRA `(.L_x_110) ;  /* 0x0000000000040947 */ /* 0x000ff60003800000 */
[----:B------:R-:W-:Y:S04]  /*70a0*/  DEPBAR.LE SB0, 0x1 ;  /* 0x000080400000791a */ /* 0x000fe80000000000 */
.L_x_110:
[----:B------:R-:W-:Y:S05]  /*70b0*/  BSYNC.RECONVERGENT B0 ;  /* 0x0000000000007941 */ /* 0x000fea0003800200 */
.L_x_109:
[----:B------:R-:W-:Y:S01]  /*70c0*/  BAR.SYNC.DEFER_BLOCKING 0x1, 0x80 ;  /* 0x0042000000007b1d */ /* 0x000fe20000010000 */
[----:B------:R-:W-:Y:S01]  /*70d0*/  UISETP.NE.AND UP0, UPT, UR41, -0x2, UPT ;  /* 0xfffffffe2900788c */ /* 0x000fe2000bf05270 */
[----:B------:R-:W-:Y:S08]  /*70e0*/  IADD3 R31, PT, PT, R31, 0x1, RZ ;  /* 0x000000011f1f7810 */ /* 0x000ff00007ffe0ff */
[----:B------:R-:W-:Y:S05]  /*70f0*/  BRA.U !UP0, `(.L_x_111) ;  /* 0x0000000108287547 */ /* 0x000fea000b800000 */
[----:B------:R-:W-:Y:S01]  /*7100*/  ISETP.NE.AND P0, PT, R79, RZ, PT ;  /* 0x000000ff4f00720c */ /* 0x000fe20003f05270 */
[----:B-1----:R-:W-:Y:S01]  /*7110*/  IMAD.U32 R2, RZ, RZ, UR40 ;  /* 0x00000028ff027e24 */ /* 0x002fe2000f8e00ff */
[----:B------:R-:W-:Y:S01]  /*7120*/  UIADD3 UR4, UPT, UPT, UR40, 0x1, URZ ;  /* 0x0000000128047890 */ /* 0x000fe2000fffe0ff */
[----:B------:R-:W-:Y:S03]  /*7130*/  IMAD.U32 R0, RZ, RZ, UR53 ;  /* 0x00000035ff007e24 */ /* 0x000fe6000f8e00ff */
[----:B------:R-:W-:Y:S04]  /*7140*/  UISETP.NE.AND UP0, UPT, UR4, 0x3, UPT ;  /* 0x000000030400788c */ /* 0x000fe8000bf05270 */
[----:B------:R-:W-:Y:S03]  /*7150*/  USEL UR40, UR4, URZ, UP0 ;  /* 0x000000ff04287287 */ /* 0x000fe60008000000 */
[----:B------:R-:W-:Y:S05]  /*7160*/  @P0 LEA R2, R2, UR36, 0x3 ;  /* 0x0000002402020c11 */ /* 0x000fea000f8e18ff */
[----:B------:R-:W-:Y:S05]  /*7170*/  @P0 VIADD R2, R2, 0x38 ;  /* 0x0000003802020836 */ /* 0x000fea0000000000 */
[----:B------:R-:W-:Y:S04]  /*7180*/  @P0 PRMT R0, R0, 0x654, R2 ;  /* 0x0000065400000816 */ /* 0x000fe80000000002 */
[----:B------:R2:W-:Y:S03]  /*7190*/  @P0 SYNCS.ARRIVE.TRANS64.RED.A1T0 RZ, [R0+URZ], RZ ;  /* 0x000000ff00ff09a7 */ /* 0x0005e600081004ff */
.L_x_111:
[----:B------:R-:W-:Y:S01]  /*71a0*/  ISETP.NE.AND P2, PT, R76, RZ, PT ;  /* 0x000000ff4c00720c */ /* 0x000fe20003f45270 */
[----:B------:R-:W-:Y:S01]  /*71b0*/  UIADD3 UR41, UPT, UPT, UR41, 0x2, URZ ;  /* 0x0000000229297890 */ /* 0x000fe2000fffe0ff */
[----:B------:R-:W-:Y:S01]  /*71c0*/  ISETP.NE.AND P0, PT, R78, 0x2, PT ;  /* 0x000000024e00780c */ /* 0x000fe20003f05270 */
[----:B-1----:R-:W-:Y:S01]  /*71d0*/  IMAD.IADD R14, R29, 0x1, R62 ;  /* 0x000000011d0e7824 */ /* 0x002fe200078e023e */
[----:B------:R-:W-:Y:S01]  /*71e0*/  ISETP.NE.AND P1, PT, R31, 0x4, PT ;  /* 0x000000041f00780c */ /* 0x000fe20003f25270 */
[----:B------:R-:W-:Y:S01]  /*71f0*/  IMAD.IADD R15, R30, 0x1, R63 ;  /* 0x000000011e0f7824 */ /* 0x000fe200078e023f */
[----:B------:R-:W-:Y:S02]  /*7200*/  SEL R2, RZ, 0x1, P0 ;  /* 0x00000001ff027807 */ /* 0x000fe40000000000 */
[----:B--2---:R-:W-:Y:S02]  /*7210*/  SEL R0, RZ, 0x1, P1 ;  /* 0x00000001ff007807 */ /* 0x004fe40000800000 */
[----:B------:R-:W-:Y:S02]  /*7220*/  LOP3.LUT R71, R71, R2, RZ, 0x3c, !PT ;  /* 0x0000000247477212 */ /* 0x000fe400078e3cff */
[----:B------:R-:W-:Y:S02]  /*7230*/  LOP3.LUT R72, R72, R0, RZ, 0x3c, !PT ;  /* 0x0000000048487212 */ /* 0x000fe400078e3cff */
[----:B------:R-:W-:Y:S02]  /*7240*/  @P2 R2UR UR60, R70 ;  /* 0x00000000463c22ca */ /* 0x000fe400000e0000 */
[----:B------:R-:W-:Y:S02]  /*7250*/  SEL R78, R78, RZ, P0 ;  /* 0x000000ff4e4e7207 */ /* 0x000fe40000000000 */
[----:B------:R-:W-:Y:S01]  /*7260*/  SEL R31, R31, RZ, P1 ;  /* 0x000000ff1f1f7207 */ /* 0x000fe20000800000 */
[----:B------:R-:W-:Y:S10]  /*7270*/  @P2 BRA `(.L_x_112) ;  /* 0xffffffe0002c2947 */ /* 0x000ff4000383ffff */
[----:B------:R-:W-:-:S09]  /*7280*/  UISETP.NE.AND UP0, UPT, UR43, URZ, UPT ;  /* 0x000000ff2b00728c */ /* 0x000fd2000bf05270 */
[----:B------:R-:W-:Y:S05]  /*7290*/  BRA.U !UP0, `(.L_x_113) ;  /* 0x0000000108487547 */ /* 0x000fea000b800000 */
[----:B------:R-:W1:Y:S02]  /*72a0*/  LDCU.64 UR4, c[0x0][0x890] ;  /* 0x00011200ff0477ac */ /* 0x000e640008000a00 */
[----:B-1----:R-:W-:-:S04]  /*72b0*/  UISETP.NE.U32.AND UP0, UPT, UR4, URZ, UPT ;  /* 0x000000ff0400728c */ /* 0x002fc8000bf05070 */
[----:B------:R-:W-:-:S09]  /*72c0*/  UISETP.NE.AND.EX UP0, UPT, UR5, URZ, UPT, UP0 ;  /* 0x000000ff0500728c */ /* 0x000fd2000bf05300 */
[----:B------:R-:W-:Y:S05]  /*72d0*/  BRA.U UP0, `(.L_x_114) ;  /* 0x00000001000c7547 */ /* 0x000fea000b800000 */
[----:B------:R-:W-:-:S13]  /*72e0*/  FSETP.NEU.AND P0, PT, R35, RZ, PT ;  /* 0x000000ff2300720b */ /* 0x000fda0003f0d000 */
[----:B------:R-:W-:Y:S05]  /*72f0*/  @!P0 EXIT ;  /* 0x000000000000894d */ /* 0x000fea0003800000 */
[----:B------:R-:W-:Y:S05]  /*7300*/  BRA `(.L_x_113) ;  /* 0x00000000002c7947 */ /* 0x000fea0003800000 */
.L_x_114:
[----:B------:R-:W-:Y:S01]  /*7310*/  ISETP.NE.AND P0, PT, R77, RZ, PT ;  /* 0x000000ff4d00720c */ /* 0x000fe20003f05270 */
[----:B------:R-:W-:-:S12]  /*7320*/  BSSY.RECONVERGENT B0, `(.L_x_113) ;  /* 0x0000009000007945 */ /* 0x000fd80003800200 */
[----:B------:R-:W-:Y:S05]  /*7330*/  @P0 BRA `(.L_x_115) ;  /* 0x0000000000140947 */ /* 0x000fea0003800000 */
[----:B------:R-:W1:Y:S02]  /*7340*/  LDCU.64 UR4, c[0x0][0x888] ;  /* 0x00011100ff0477ac */ /* 0x000e640008000a00 */
[----:B-1----:R-:W-:-:S04]  /*7350*/  ISETP.NE.U32.AND P0, PT, RZ, UR4, PT ;  /* 0x00000004ff007c0c */ /* 0x002fc8000bf05070 */
[----:B------:R-:W-:-:S13]  /*7360*/  ISETP.NE.AND.EX P0, PT, RZ, UR5, PT, P0 ;  /* 0x00000005ff007c0c */ /* 0x000fda000bf05300 */
[----:B------:R-:W-:Y:S05]  /*7370*/  @!P0 EXIT ;  /* 0x000000000000894d */ /* 0x000fea0003800000 */
[----:B------:R-:W-:Y:S05]  /*7380*/  BRA `(.L_x_116) ;  /* 0x0000000000087947 */ /* 0x000fea0003800000 */
.L_x_115:
[----:B------:R-:W-:-:S13]  /*7390*/  FSETP.NEU.AND P0, PT, R35, RZ, PT ;  /* 0x000000ff2300720b */ /* 0x000fda0003f0d000 */
[----:B------:R-:W-:Y:S05]  /*73a0*/  @!P0 EXIT ;  /* 0x000000000000894d */ /* 0x000fea0003800000 */
.L_x_116:
[----:B------:R-:W-:Y:S05]  /*73b0*/  BSYNC.RECONVERGENT B0 ;  /* 0x0000000000007941 */ /* 0x000fea0003800200 */
.L_x_113:
[----:B------:R-:W-:Y:S01]  /*73c0*/  ULEA UR4, UR40, UR36, 0x3 ;  /* 0x0000002428047291 */ /* 0x000fe2000f8e18ff */
[----:B------:R-:W-:-:S04]  /*73d0*/  DEPBAR.LE SB0, 0x0 ;  /* 0x000080000000791a */ /* 0x000fc80000000000 */
[----:B------:R-:W-:-:S04]  /*73e0*/  UIADD3 UR4, UPT, UPT, UR4, 0x38, URZ ;  /* 0x0000003804047890 */ /* 0x000fc8000fffe0ff */
[----:B------:R-:W-:-:S09]  /*73f0*/  UPRMT UR4, UR53, 0x654, UR4 ;  /* 0x0000065435047896 */ /* 0x000fd20008000004 */
[----:B------:R-:W-:Y:S01]  /*7400*/  SYNCS.ARRIVE.TRANS64.RED.A1T0 RZ, [UR4], RZ ;  /* 0x000000ffffff79a7 */ /* 0x000fe20008100404 */
[----:B------:R-:W-:Y:S05]  /*7410*/  EXIT ;  /* 0x000000000000794d */ /* 0x000fea0003800000 */
.L_x_19:
[----:B--2---:R2:W1:Y:S02]  /*7420*/  SYNCS.PHASECHK.TRANS64.TRYWAIT P0, [R2+URZ+0xd0], R3 ;  /* 0x0000d003020075a7 */ /* 0x00446400080011ff */
[----:B-1----:R-:W-:Y:S05]  /*7430*/  @!P0 NANOSLEEP.SYNCS 0x989680 ;  /* 0x009896800000895d */ /* 0x002fea0003900000 */
[----:B------:R-:W1:Y:S02]  /*7440*/  @!P0 SYNCS.PHASECHK.TRANS64 P0, [R2+URZ+0xd0], R3 ;  /* 0x0000d003020085a7 */ /* 0x000e6400080010ff */
[----:B-1----:R-:W-:Y:S05]  /*7450*/  @!P0 BRA `(.L_x_19) ;  /* 0xfffffffc00f08947 */ /* 0x002fea000383ffff */
[----:B------:R-:W-:Y:S05]  /*7460*/  BRA `(.L_x_117) ;  /* 0xffffffa000447947 */ /* 0x000fea000383ffff */
.L_x_22:
[----:B-1----:R-:W-:-:S07]  /*7470*/  MOV R2, UR57 ;  /* 0x0000003900027c02 */ /* 0x002fce0008000f00 */
.L_x_118:
[----:B-1----:R1:W2:Y:S02]  /*7480*/  SYNCS.PHASECHK.TRANS64.TRYWAIT P0, [R2+URZ+0x10], R4 ;  /* 0x00001004020075a7 */ /* 0x0022a400080011ff */
[----:B--2---:R-:W-:Y:S05]  /*7490*/  @!P0 NANOSLEEP.SYNCS 0x989680 ;  /* 0x009896800000895d */ /* 0x004fea0003900000 */
[----:B------:R-:W2:Y:S02]  /*74a0*/  @!P0 SYNCS.PHASECHK.TRANS64 P0, [R2+URZ+0x10], R4 ;  /* 0x00001004020085a7 */ /* 0x000ea400080010ff */
[----:B--2---:R-:W-:Y:S05]  /*74b0*/  @!P0 BRA `(.L_x_118) ;  /* 0xfffffffc00f08947 */ /* 0x004fea000383ffff */
[----:B------:R-:W-:Y:S05]  /*74c0*/  BRA `(.L_x_21) ;  /* 0xffffffa000947947 */ /* 0x000fea000383ffff */
.L_x_30:
[----:B------:R-:W-:-:S07]  /*74d0*/  MOV R2, UR57 ;  /* 0x0000003900027c02 */ /* 0x000fce0008000f00 */
.L_x_119:
[----:B-1----:R1:W2:Y:S02]  /*74e0*/  SYNCS.PHASECHK.TRANS64.TRYWAIT P0, [R2+URZ+0x10], R4 ;  /* 0x00001004020075a7 */ /* 0x0022a400080011ff */
[----:B--2---:R-:W-:Y:S05]  /*74f0*/  @!P0 NANOSLEEP.SYNCS 0x989680 ;  /* 0x009896800000895d */ /* 0x004fea0003900000 */
[----:B------:R-:W2:Y:S02]  /*7500*/  @!P0 SYNCS.PHASECHK.TRANS64 P0, [R2+URZ+0x10], R4 ;  /* 0x00001004020085a7 */ /* 0x000ea400080010ff */
[----:B--2---:R-:W-:Y:S05]  /*7510*/  @!P0 BRA `(.L_x_119) ;  /* 0xfffffffc00f08947 */ /* 0x004fea000383ffff */
[----:B------:R-:W-:Y:S05]  /*7520*/  BRA `(.L_x_29) ;  /* 0xffffffa400d07947 */ /* 0x000fea000383ffff */
.L_x_36:
[----:B-1----:R1:W2:Y:S02]  /*7530*/  SYNCS.PHASECHK.TRANS64.TRYWAIT P0, [R2+URZ+0x60], R3 ;  /* 0x00006003020075a7 */ /* 0x0022a400080011ff */
[----:B--2---:R-:W-:Y:S05]  /*7540*/  @!P0 NANOSLEEP.SYNCS 0x989680 ;  /* 0x009896800000895d */ /* 0x004fea0003900000 */
[----:B------:R-:W2:Y:S02]  /*7550*/  @!P0 SYNCS.PHASECHK.TRANS64 P0, [R2+URZ+0x60], R3 ;  /* 0x00006003020085a7 */ /* 0x000ea400080010ff */
[----:B--2---:R-:W-:Y:S05]  /*7560*/  @!P0 BRA `(.L_x_36) ;  /* 0xfffffffc00f08947 */ /* 0x004fea000383ffff */
[----:B------:R-:W-:Y:S05]  /*7570*/  BRA `(.L_x_120) ;  /* 0xffffffa800ec7947 */ /* 0x000fea000383ffff */
.L_x_40:
[----:B----4-:R-:W-:-:S07]  /*7580*/  MOV R0, UR4 ;  /* 0x0000000400007c02 */ /* 0x010fce0008000f00 */
.L_x_121:
[----:B-1----:R1:W2:Y:S02]  /*7590*/  SYNCS.PHASECHK.TRANS64.TRYWAIT P0, [R0+URZ], R2 ;  /* 0x00000002000075a7 */ /* 0x0022a400080011ff */
[----:B--2---:R-:W-:Y:S05]  /*75a0*/  @!P0 NANOSLEEP.SYNCS 0x989680 ;  /* 0x009896800000895d */ /* 0x004fea0003900000 */
[----:B------:R-:W2:Y:S02]  /*75b0*/  @!P0 SYNCS.PHASECHK.TRANS64 P0, [R0+URZ], R2 ;  /* 0x00000002000085a7 */ /* 0x000ea400080010ff */
[----:B--2---:R-:W-:Y:S05]  /*75c0*/  @!P0 BRA `(.L_x_121) ;  /* 0xfffffffc00f08947 */ /* 0x004fea000383ffff */
[----:B------:R-:W-:Y:S05]  /*75d0*/  BRA `(.L_x_122) ;  /* 0xffffffb0005c7947 */ /* 0x000fea000383ffff */
.L_x_43:
[----:B-1----:R1:W2:Y:S02]  /*75e0*/  SYNCS.PHASECHK.TRANS64.TRYWAIT P0, [R0+URZ+0xc0], R4 ;  /* 0x0000c004000075a7 */ /* 0x0022a400080011ff */
[----:B--2---:R-:W-:Y:S05]  /*75f0*/  @!P0 NANOSLEEP.SYNCS 0x989680 ;  /* 0x009896800000895d */ /* 0x004fea0003900000 */
[----:B------:R-:W2:Y:S02]  /*7600*/  @!P0 SYNCS.PHASECHK.TRANS64 P0, [R0+URZ+0xc0], R4 ;  /* 0x0000c004000085a7 */ /* 0x000ea400080010ff */
[----:B--2---:R-:W-:Y:S05]  /*7610*/  @!P0 BRA `(.L_x_43) ;  /* 0xfffffffc00f08947 */ /* 0x004fea000383ffff */
[----:B------:R-:W-:Y:S05]  /*7620*/  BRA `(.L_x_123) ;  /* 0xffffffb000b87947 */ /* 0x000fea000383ffff */
.L_x_44:
[----:B------:R-:W-:-:S07]  /*7630*/  MOV R0, UR4 ;  /* 0x0000000400007c02 */ /* 0x000fce0008000f00 */
.L_x_124:
[----:B-1----:R1:W2:Y:S02]  /*7640*/  SYNCS.PHASECHK.TRANS64.TRYWAIT P0, [R0+URZ+0x70], R5 ;  /* 0x00007005000075a7 */ /* 0x0022a400080011ff */
[----:B--2---:R-:W-:Y:S05]  /*7650*/  @!P0 NANOSLEEP.SYNCS 0x989680 ;  /* 0x009896800000895d */ /* 0x004fea0003900000 */
[----:B------:R-:W2:Y:S02]  /*7660*/  @!P0 SYNCS.PHASECHK.TRANS64 P0, [R0+URZ+0x70], R5 ;  /* 0x00007005000085a7 */ /* 0x000ea400080010ff */
[----:B--2---:R-:W-:Y:S05]  /*7670*/  @!P0 BRA `(.L_x_124) ;  /* 0xfffffffc00f08947 */ /* 0x004fea000383ffff */
[----:B------:R-:W-:Y:S05]  /*7680*/  BRA `(.L_x_125) ;  /* 0xffffffb000c87947 */ /* 0x000fea000383ffff */
.L_x_45:
[----:B-1----:R1:W2:Y:S02]  /*7690*/  SYNCS.PHASECHK.TRANS64.TRYWAIT P1, [R0+URZ+0x60], R4 ;  /* 0x00006004000075a7 */ /* 0x0022a400080211ff */
[----:B--2---:R-:W-:Y:S05]  /*76a0*/  @!P1 NANOSLEEP.SYNCS 0x989680 ;  /* 0x009896800000995d */ /* 0x004fea0003900000 */
[----:B------:R-:W2:Y:S02]  /*76b0*/  @!P1 SYNCS.PHASECHK.TRANS64 P1, [R0+URZ+0x60], R4 ;  /* 0x00006004000095a7 */ /* 0x000ea400080210ff */
[----:B--2---:R-:W-:Y:S05]  /*76c0*/  @!P1 BRA `(.L_x_45) ;  /* 0xfffffffc00f09947 */ /* 0x004fea000383ffff */
[----:B------:R-:W-:Y:S05]  /*76d0*/  BRA `(.L_x_126) ;  /* 0xffffffb000f87947 */ /* 0x000fea000383ffff */
.L_x_48:
[----:B------:R-:W-:-:S07]  /*76e0*/  MOV R0, UR4 ;  /* 0x0000000400007c02 */ /* 0x000fce0008000f00 */
.L_x_127:
[----:B-1----:R1:W2:Y:S02]  /*76f0*/  SYNCS.PHASECHK.TRANS64.TRYWAIT P0, [R0+URZ+0x70], R2 ;  /* 0x00007002000075a7 */ /* 0x0022a400080011ff */
[----:B--2---:R-:W-:Y:S05]  /*7700*/  @!P0 NANOSLEEP.SYNCS 0x989680 ;  /* 0x009896800000895d */ /* 0x004fea0003900000 */
[----:B------:R-:W2:Y:S02]  /*7710*/  @!P0 SYNCS.PHASECHK.TRANS64 P0, [R0+URZ+0x70], R2 ;  /* 0x00007002000085a7 */ /* 0x000ea400080010ff */
[----:B--2---:R-:W-:Y:S05]  /*7720*/  @!P0 BRA `(.L_x_127) ;  /* 0xfffffffc00f08947 */ /* 0x004fea000383ffff */
[----:B------:R-:W-:Y:S05]  /*7730*/  BRA `(.L_x_47) ;  /* 0xffffffb4004c7947 */ /* 0x000fea000383ffff */
.L_x_55:
[----:B-1----:R1:W2:Y:S02]  /*7740*/  SYNCS.PHASECHK.TRANS64.TRYWAIT P1, [R0+URZ+0x60], R2 ;  /* 0x00006002000075a7 */ /* 0x0022a400080211ff */
[----:B--2---:R-:W-:Y:S05]  /*7750*/  @!P1 NANOSLEEP.SYNCS 0x989680 ;  /* 0x009896800000995d */ /* 0x004fea0003900000 */
[----:B------:R-:W2:Y:S02]  /*7760*/  @!P1 SYNCS.PHASECHK.TRANS64 P1, [R0+URZ+0x60], R2 ;  /* 0x00006002000095a7 */ /* 0x000ea400080210ff */
[----:B--2---:R-:W-:Y:S05]  /*7770*/  @!P1 BRA `(.L_x_55) ;  /* 0xfffffffc00f09947 */ /* 0x004fea000383ffff */
[----:B------:R-:W-:Y:S05]  /*7780*/  BRA `(.L_x_128) ;  /* 0xffffffb800b07947 */ /* 0x000fea000383ffff */
.L_x_56:
[----:B------:R-:W-:-:S07]  /*7790*/  MOV R2, UR75 ;  /* 0x0000004b00027c02 */ /* 0x000fce0008000f00 */
.L_x_129:
[----:B-1----:R1:W2:Y:S02]  /*77a0*/  SYNCS.PHASECHK.TRANS64.TRYWAIT P0, [R2+URZ+0xa0], R0 ;  /* 0x0000a000020075a7 */ /* 0x0022a400080011ff */
[----:B--2---:R-:W-:Y:S05]  /*77b0*/  @!P0 NANOSLEEP.SYNCS 0x989680 ;  /* 0x009896800000895d */ /* 0x004fea0003900000 */
[----:B------:R-:W2:Y:S02]  /*77c0*/  @!P0 SYNCS.PHASECHK.TRANS64 P0, [R2+URZ+0xa0], R0 ;  /* 0x0000a000020085a7 */ /* 0x000ea400080010ff */
[----:B--2---:R-:W-:Y:S05]  /*77d0*/  @!P0 BRA `(.L_x_129) ;  /* 0xfffffffc00f08947 */ /* 0x004fea000383ffff */
[----:B------:R-:W-:Y:S05]  /*77e0*/  BRA `(.L_x_130) ;  /* 0xffffffbc00047947 */ /* 0x000fea000383ffff */
.L_x_59:
[----:B------:R-:W-:Y:S07]  /*77f0*/  MOV R0, UR5 ;  /* 0x0000000500007c02 */ /* 0x000fee0008000f00 */
.L_x_131:
[----:B-1----:R1:W2:Y:S02]  /*7800*/  SYNCS.PHASECHK.TRANS64.TRYWAIT P0, [R0+URZ], R2 ;  /* 0x00000002000075a7 */ /* 0x0022a400080011ff */
[----:B--2---:R-:W-:Y:S05]  /*7810*/  @!P0 NANOSLEEP.SYNCS 0x989680 ;  /* 0x009896800000895d */ /* 0x004fea0003900000 */
[----:B------:R-:W2:Y:S02]  /*7820*/  @!P0 SYNCS.PHASECHK.TRANS64 P0, [R0+URZ], R2 ;  /* 0x00000002000085a7 */ /* 0x000ea400080010ff */
[----:B--2---:R-:W-:Y:S05]  /*7830*/  @!P0 BRA `(.L_x_131) ;  /* 0xfffffffc00f08947 */ /* 0x004fea000383ffff */
[----:B------:R-:W-:Y:S05]  /*7840*/  BRA `(.L_x_58) ;  /* 0xffffffbc00207947 */ /* 0x000fea000383ffff */
.L_x_62:
[----:B------:R-:W-:-:S07]  /*7850*/  MOV R0, UR4 ;  /* 0x0000000400007c02 */ /* 0x000fce0008000f00 */
.L_x_132:
[----:B--2---:R2:W3:Y:S02]  /*7860*/  SYNCS.PHASECHK.TRANS64.TRYWAIT P0, [R0+URZ], R2 ;  /* 0x00000002000075a7 */ /* 0x0044e400080011ff */
[----:B---3--:R-:W-:Y:S05]  /*7870*/  @!P0 NANOSLEEP.SYNCS 0x989680 ;  /* 0x009896800000895d */ /* 0x008fea0003900000 */
[----:B------:R-:W3:Y:S02]  /*7880*/  @!P0 SYNCS.PHASECHK.TRANS64 P0, [R0+URZ], R2 ;  /* 0x00000002000085a7 */ /* 0x000ee400080010ff */
[----:B---3--:R-:W-:Y:S05]  /*7890*/  @!P0 BRA `(.L_x_132) ;  /* 0xfffffffc00f08947 */ /* 0x008fea000383ffff */
[----:B------:R-:W-:Y:S05]  /*78a0*/  BRA `(.L_x_133) ;  /* 0xffffffc400287947 */ /* 0x000fea000383ffff */
.L_x_63:
[----:B------:R-:W-:-:S07]  /*78b0*/  MOV R0, UR5 ;  /* 0x0000000500007c02 */ /* 0x000fce0008000f00 */
.L_x_134:
[----:B-1----:R1:W2:Y:S02]  /*78c0*/  SYNCS.PHASECHK.TRANS64.TRYWAIT P0, [R0+URZ], R3 ;  /* 0x00000003000075a7 */ /* 0x0022a400080011ff */
[----:B--2---:R-:W-:Y:S05]  /*78d0*/  @!P0 NANOSLEEP.SYNCS 0x989680 ;  /* 0x009896800000895d */ /* 0x004fea0003900000 */
[----:B------:R-:W2:Y:S02]  /*78e0*/  @!P0 SYNCS.PHASECHK.TRANS64 P0, [R0+URZ], R3 ;  /* 0x00000003000085a7 */ /* 0x000ea400080010ff */
[----:B--2---:R-:W-:Y:S05]  /*78f0*/  @!P0 BRA `(.L_x_134) ;  /* 0xfffffffc00f08947 */ /* 0x004fea000383ffff */
[----:B------:R-:W-:Y:S05]  /*7900*/  BRA `(.L_x_135) ;  /* 0xffffffc400347947 */ /* 0x000fea000383ffff */
.L_x_64:
[----:B------:R-:W-:-:S07]  /*7910*/  MOV R0, UR5 ;  /* 0x0000000500007c02 */ /* 0x000fce0008000f00 */
.L_x_136:
[----:B-1----:R1:W2:Y:S02]  /*7920*/  SYNCS.PHASECHK.TRANS64.TRYWAIT P0, [R0+URZ], R3 ;  /* 0x00000003000075a7 */ /* 0x0022a400080011ff */
[----:B--2---:R-:W-:Y:S05]  /*7930*/  @!P0 NANOSLEEP.SYNCS 0x989680 ;  /* 0x009896800000895d */ /* 0x004fea0003900000 */
[----:B------:R-:W2:Y:S02]  /*7940*/  @!P0 SYNCS.PHASECHK.TRANS64 P0, [R0+URZ], R3 ;  /* 0x00000003000085a7 */ /* 0x000ea400080010ff */
[----:B--2---:R-:W-:Y:S05]  /*7950*/  @!P0 BRA `(.L_x_136) ;  /* 0xfffffffc00f08947 */ /* 0x004fea000383ffff */
[----:B------:R-:W-:Y:S05]  /*7960*/  BRA `(.L_x_137) ;  /* 0xffffffc400407947 */ /* 0x000fea000383ffff */
.L_x_65:
[----:B-1----:R-:W-:-:S07]  /*7970*/  MOV R0, UR4 ;  /* 0x0000000400007c02 */ /* 0x002fce0008000f00 */
.L_x_138:
[----:B-1----:R1:W2:Y:S02]  /*7980*/  SYNCS.PHASECHK.TRANS64.TRYWAIT P0, [R0+URZ], R2 ;  /* 0x00000002000075a7 */ /* 0x0022a400080011ff */
[----:B--2---:R-:W-:Y:S05]  /*7990*/  @!P0 NANOSLEEP.SYNCS 0x989680 ;  /* 0x009896800000895d */ /* 0x004fea0003900000 */
[----:B------:R-:W2:Y:S02]  /*79a0*/  @!P0 SYNCS.PHASECHK.TRANS64 P0, [R0+URZ], R2 ;  /* 0x00000002000085a7 */ /* 0x000ea400080010ff */
[----:B--2---:R-:W-:Y:S05]  /*79b0*/  @!P0 BRA `(.L_x_138) ;  /* 0xfffffffc00f08947 */ /* 0x004fea000383ffff */
[----:B------:R-:W-:Y:S05]  /*79c0*/  BRA `(.L_x_139) ;  /* 0xffffffc4004c7947 */ /* 0x000fea000383ffff */
.L_x_70:
[----:B--2---:R2:W3:Y:S02]  /*79d0*/  SYNCS.PHASECHK.TRANS64.TRYWAIT P0, [R0+URZ+0x60], R2 ;  /* 0x00006002000075a7 */ /* 0x0044e400080011ff */
[----:B---3--:R-:W-:Y:S05]  /*79e0*/  @!P0 NANOSLEEP.SYNCS 0x989680 ;  /* 0x009896800000895d */ /* 0x008fea0003900000 */
[----:B------:R-:W3:Y:S02]  /*79f0*/  @!P0 SYNCS.PHASECHK.TRANS64 P0, [R0+URZ+0x60], R2 ;  /* 0x00006002000085a7 */ /* 0x000ee400080010ff */
[----:B---3--:R-:W-:Y:S05]  /*7a00*/  @!P0 BRA `(.L_x_70) ;  /* 0xfffffffc00f08947 */ /* 0x008fea000383ffff */
[----:B------:R-:W-:Y:S05]  /*7a10*/  BRA `(.L_x_140) ;  /* 0xffffffc800487947 */ /* 0x000fea000383ffff */
.L_x_73:
[----:B------:R-:W-:Y:S07]  /*7a20*/  MOV R0, UR13 ;  /* 0x0000000d00007c02 */ /* 0x000fee0008000f00 */
.L_x_141:
[----:B--2---:R2:W3:Y:S02]  /*7a30*/  SYNCS.PHASECHK.TRANS64.TRYWAIT P0, [R0+URZ+0x58], R2 ;  /* 0x00005802000075a7 */ /* 0x0044e400080011ff */
[----:B---3--:R-:W-:Y:S05]  /*7a40*/  @!P0 NANOSLEEP.SYNCS 0x989680 ;  /* 0x009896800000895d */ /* 0x008fea0003900000 */
[----:B------:R-:W3:Y:S02]  /*7a50*/  @!P0 SYNCS.PHASECHK.TRANS64 P0, [R0+URZ+0x58], R2 ;  /* 0x00005802000085a7 */ /* 0x000ee400080010ff */
[----:B---3--:R-:W-:Y:S05]  /*7a60*/  @!P0 BRA `(.L_x_141) ;  /* 0xfffffffc00f08947 */ /* 0x008fea000383ffff */
[----:B------:R-:W-:Y:S05]  /*7a70*/  BRA `(.L_x_72) ;  /* 0xffffffcc00287947 */ /* 0x000fea000383ffff */
.L_x_76:
[----:B------:R-:W-:Y:S07]  /*7a80*/  MOV R0, UR4 ;  /* 0x0000000400007c02 */ /* 0x000fee0008000f00 */
.L_x_142:
[----:B-1----:R1:W2:Y:S02]  /*7a90*/  SYNCS.PHASECHK.TRANS64.TRYWAIT P0, [R0+URZ+0x38], R9 ;  /* 0x00003809000075a7 */ /* 0x0022a400080011ff */
[----:B--2---:R-:W-:Y:S05]  /*7aa0*/  @!P0 NANOSLEEP.SYNCS 0x989680 ;  /* 0x009896800000895d */ /* 0x004fea0003900000 */
[----:B------:R-:W2:Y:S02]  /*7ab0*/  @!P0 SYNCS.PHASECHK.TRANS64 P0, [R0+URZ+0x38], R9 ;  /* 0x00003809000085a7 */ /* 0x000ea400080010ff */
[----:B--2---:R-:W-:Y:S05]  /*7ac0*/  @!P0 BRA `(.L_x_142) ;  /* 0xfffffffc00f08947 */ /* 0x004fea000383ffff */
[----:B------:R-:W-:Y:S05]  /*7ad0*/  BRA `(.L_x_143) ;  /* 0xffffffcc00a07947 */ /* 0x000fea000383ffff */
.L_x_77:
[----:B------:R-:W-:Y:S07]  /*7ae0*/  MOV R0, UR6 ;  /* 0x0000000600007c02 */ /* 0x000fee0008000f00 */
.L_x_144:
[----:B-1----:R1:W2:Y:S02]  /*7af0*/  SYNCS.PHASECHK.TRANS64.TRYWAIT P0, [R0+URZ+0x38], R14 ;  /* 0x0000380e000075a7 */ /* 0x0022a400080011ff */
[----:B--2---:R-:W-:Y:S05]  /*7b00*/  @!P0 NANOSLEEP.SYNCS 0x989680 ;  /* 0x009896800000895d */ /* 0x004fea0003900000 */
[----:B------:R-:W2:Y:S02]  /*7b10*/  @!P0 SYNCS.PHASECHK.TRANS64 P0, [R0+URZ+0x38], R14 ;  /* 0x0000380e000085a7 */ /* 0x000ea400080010ff */
[----:B--2---:R-:W-:Y:S05]  /*7b20*/  @!P0 BRA `(.L_x_144) ;  /* 0xfffffffc00f08947 */ /* 0x004fea000383ffff */
[----:B------:R-:W-:Y:S05]  /*7b30*/  BRA `(.L_x_145) ;  /* 0xffffffd000407947 */ /* 0x000fea000383ffff */
.L_x_79:
[----:B------:R-:W-:-:S07]  /*7b40*/  MOV R0, UR4 ;  /* 0x0000000400007c02 */ /* 0x000fce0008000f00 */
.L_x_146:
[----:B-1----:R1:W3:Y:S02]  /*7b50*/  SYNCS.PHASECHK.TRANS64.TRYWAIT P0, [R0+URZ], R2 ;  /* 0x00000002000075a7 */ /* 0x0022e400080011ff */
[----:B---3--:R-:W-:Y:S05]  /*7b60*/  @!P0 NANOSLEEP.SYNCS 0x989680 ;  /* 0x009896800000895d */ /* 0x008fea0003900000 */
[----:B------:R-:W3:Y:S02]  /*7b70*/  @!P0 SYNCS.PHASECHK.TRANS64 P0, [R0+URZ], R2 ;  /* 0x00000002000085a7 */ /* 0x000ee400080010ff */
[----:B---3--:R-:W-:Y:S05]  /*7b80*/  @!P0 BRA `(.L_x_146) ;  /* 0xfffffffc00f08947 */ /* 0x008fea000383ffff */
[----:B------:R-:W-:Y:S05]  /*7b90*/  BRA `(.L_x_147) ;  /* 0xffffffd000cc7947 */ /* 0x000fea000383ffff */
.L_x_80:
[----:B------:R-:W-:-:S07]  /*7ba0*/  MOV R0, UR5 ;  /* 0x0000000500007c02 */ /* 0x000fce0008000f00 */
.L_x_148:
[----:B-1----:R1:W3:Y:S02]  /*7bb0*/  SYNCS.PHASECHK.TRANS64.TRYWAIT P0, [R0+URZ], R2 ;  /* 0x00000002000075a7 */ /* 0x0022e400080011ff */
[----:B---3--:R-:W-:Y:S05]  /*7bc0*/  @!P0 NANOSLEEP.SYNCS 0x989680 ;  /* 0x009896800000895d */ /* 0x008fea0003900000 */
[----:B------:R-:W3:Y:S02]  /*7bd0*/  @!P0 SYNCS.PHASECHK.TRANS64 P0, [R0+URZ], R2 ;  /* 0x00000002000085a7 */ /* 0x000ee400080010ff */
[----:B---3--:R-:W-:Y:S05]  /*7be0*/  @!P0 BRA `(.L_x_148) ;  /* 0xfffffffc00f08947 */ /* 0x008fea000383ffff */
[----:B------:R-:W-:Y:S05]  /*7bf0*/  BRA `(.L_x_149) ;  /* 0xffffffd000d87947 */ /* 0x000fea000383ffff */
.L_x_82:
[----:B--2---:R2:W4:Y:S02]  /*7c00*/  SYNCS.PHASECHK.TRANS64.TRYWAIT P0, [R0+URZ+0x60], R2 ;  /* 0x00006002000075a7 */ /* 0x00452400080011ff */
[----:B----4-:R-:W-:Y:S05]  /*7c10*/  @!P0 NANOSLEEP.SYNCS 0x989680 ;  /* 0x009896800000895d */ /* 0x010fea0003900000 */
[----:B------:R-:W4:Y:S02]  /*7c20*/  @!P0 SYNCS.PHASECHK.TRANS64 P0, [R0+URZ+0x60], R2 ;  /* 0x00006002000085a7 */ /* 0x000f2400080010ff */
[----:B----4-:R-:W-:Y:S05]  /*7c30*/  @!P0 BRA `(.L_x_82) ;  /* 0xfffffffc00f08947 */ /* 0x010fea000383ffff */
[----:B------:R-:W-:Y:S05]  /*7c40*/  BRA `(.L_x_150) ;  /* 0xffffffd400cc7947 */ /* 0x000fea000383ffff */
.L_x_92:
[----:B-1----:R1:W3:Y:S02]  /*7c50*/  SYNCS.PHASECHK.TRANS64.TRYWAIT P1, [R2+URZ+0x20], R0 ;  /* 0x00002000020075a7 */ /* 0x0022e400080211ff */
[----:B---3--:R-:W-:Y:S05]  /*7c60*/  @!P1 NANOSLEEP.SYNCS 0x989680 ;  /* 0x009896800000995d */ /* 0x008fea0003900000 */
[----:B------:R-:W3:Y:S02]  /*7c70*/  @!P1 SYNCS.PHASECHK.TRANS64 P1, [R2+URZ+0x20], R0 ;  /* 0x00002000020095a7 */ /* 0x000ee400080210ff */
[----:B---3--:R-:W-:Y:S05]  /*7c80*/  @!P1 BRA `(.L_x_92) ;  /* 0xfffffffc00f09947 */ /* 0x008fea000383ffff */
[----:B------:R-:W-:Y:S05]  /*7c90*/  BRA `(.L_x_91) ;  /* 0xffffffe000dc7947 */ /* 0x000fea000383ffff */
.L_x_94:
[----:B--2---:R2:W3:Y:S02]  /*7ca0*/  SYNCS.PHASECHK.TRANS64.TRYWAIT P0, [R82+URZ+0x80], R3 ;  /* 0x00008003520075a7 */ /* 0x0044e400080011ff */
[----:B---3--:R-:W-:Y:S05]  /*7cb0*/  @!P0 NANOSLEEP.SYNCS 0x989680 ;  /* 0x009896800000895d */ /* 0x008fea0003900000 */
[----:B------:R-:W3:Y:S02]  /*7cc0*/  @!P0 SYNCS.PHASECHK.TRANS64 P0, [R82+URZ+0x80], R3 ;  /* 0x00008003520085a7 */ /* 0x000ee400080010ff */
[----:B---3--:R-:W-:Y:S05]  /*7cd0*/  @!P0 BRA `(.L_x_94) ;  /* 0xfffffffc00f08947 */ /* 0x008fea000383ffff */
[----:B------:R-:W-:Y:S05]  /*7ce0*/  BRA `(.L_x_93) ;  /* 0xffffffe400547947 */ /* 0x000fea000383ffff */
.L_x_105:
[----:B-1----:R1:W2:Y:S02]  /*7cf0*/  SYNCS.PHASECHK.TRANS64.TRYWAIT P0, [R2+URZ+0x20], R83 ;  /* 0x00002053020075a7 */ /* 0x0022a400080011ff */
[----:B--2---:R-:W-:Y:S05]  /*7d00*/  @!P0 NANOSLEEP.SYNCS 0x989680 ;  /* 0x009896800000895d */ /* 0x004fea0003900000 */
[----:B------:R-:W2:Y:S02]  /*7d10*/  @!P0 SYNCS.PHASECHK.TRANS64 P0, [R2+URZ+0x20], R83 ;  /* 0x00002053020085a7 */ /* 0x000ea400080010ff */
[----:B--2---:R-:W-:Y:S05]  /*7d20*/  @!P0 BRA `(.L_x_105) ;  /* 0xfffffffc00f08947 */ /* 0x004fea000383ffff */
[----:B------:R-:W-:Y:S05]  /*7d30*/  BRA `(.L_x_104) ;  /* 0xffffffec001c7947 */ /* 0x000fea000383ffff */
        .weak           $__internal_0_$__cuda_sm10x_tcgen05_guardrail_trap_col_being_dealloced_not_returned_by_alloc
        .type           $__internal_0_$__cuda_sm10x_tcgen05_guardrail_trap_col_being_dealloced_not_returned_by_alloc,@function
        .size           $__internal_0_$__cuda_sm10x_tcgen05_guardrail_trap_col_being_dealloced_not_returned_by_alloc,($__internal_1_$__cuda_sm10x_tcgen05_guardrail_trap_phase_invalid_during_alloc - $__internal_0_$__cuda_sm10x_tcgen05_guardrail_trap_col_being_dealloced_not_returned_by_alloc)
$__internal_0_$__cuda_sm10x_tcgen05_guardrail_trap_col_being_dealloced_not_returned_by_alloc:
[----:B------:R-:W-:Y:S05]  /*7d40*/  BPT.TRAP 0x1 ;  /* 0x000000040000795c */ /* 0x000fea0000300000 */
[----:B------:R-:W-:-:S04]  /*7d50*/  HFMA2 R3, -RZ, RZ, 0, 0 ;  /* 0x00000000ff037431 */ /* 0x000fc800000001ff */
[----:B------:R-:W-:Y:S05]  /*7d60*/  RET.REL.NODEC R2 `(_ZN7cutlass13device_kernelINS_4gemm6kernel13GemmUniversalIN4cute5tupleIJiiiiEEENS1_10collective13CollectiveMmaINS1_35MainloopSm100TmaUmmaWarpSpecializedILi2ELi2ELi4ENS5_IJNS4_1CILi1EEESB_SB_EEEEENS5_IJNSA_ILi64EEESE_NSA_ILi128EEEEEEfNS5_IJlSB_lEEEfSH_NS4_8TiledMMAINS4_8MMA_AtomIJNS4_17SM100_MMA_TF32_SSINS_10tfloat32_tESL_fLi64ELi64ELNS4_4UMMA5MajorE0ELSN_0ELNSM_7ScaleInE0ELSO_0EEEEEENS4_6LayoutISC_NS5_IJNSA_ILi0EEESS_SS_EEEEENS5_IJNS4_10UnderscoreESV_SV_EEEEENS4_13SM90_TMA_LOADENS4_14ComposedLayoutINS4_7SwizzleILi3ELi4ELi3EEENS4_18smem_ptr_flag_bitsILi32EEENSR_INS5_IJNSA_ILi8EEENSA_ILi32EEEEEENS5_IJS15_SB_EEEEEEEvNS4_8identityESY_S19_vS1A_EENS_8epilogue10collective18CollectiveEpilogueINS1C_23Sm100TmaWarpSpecializedILi3ELi2ELi16ELb1ELb0EEEJSG_NS5_IJNSR_ISE_SB_EENSR_IS15_SB_EEEEEfSH_fSH_NS1C_6fusion15FusionCallbacksIS1G_NS1K_17LinearCombinationIffffLNS_15FloatRoundStyleE2EEESG_S1J_JEEENS4_5SM1004TMEM4LOAD26SM100_TMEM_LOAD_16dp128b8xESY_S19_NS4_17SM75_U32x4_LDSM_NENS4_14SM90_TMA_STOREES19_NS4_17SM90_U32x4_STSM_NENS4_39AutoVectorizingCopyWithAssumedAlignmentILi128EEEEEEvvEEEEvNT_6ParamsE) ;  /* 0xffffff8002a47950 */ /* 0x000fea0003c3ffff */
        .weak           $__internal_1_$__cuda_sm10x_tcgen05_guardrail_trap_phase_invalid_during_alloc
        .type           $__internal_1_$__cuda_sm10x_tcgen05_guardrail_trap_phase_invalid_during_alloc,@function
        .size           $__internal_1_$__cuda_sm10x_tcgen05_guardrail_trap_phase_invalid_during_alloc,($__internal_2_$__cuda_sm10x_tcgen05_guardrail_trap_unallocated_columns_being_dealloced - $__internal_1_$__cuda_sm10x_tcgen05_guardrail_trap_phase_invalid_during_alloc)
$__internal_1_$__cuda_sm10x_tcgen05_guardrail_trap_phase_invalid_during_alloc:
[----:B------:R-:W-:Y:S05]  /*7d70*/  BPT.TRAP 0x1 ;  /* 0x000000040000795c */ /* 0x000fea0000300000 */
[----:B------:R-:W-:-:S04]  /*7d80*/  MOV R3, 0x0 ;  /* 0x0000000000037802 */ /* 0x000fc80000000f00 */
[----:B------:R-:W-:Y:S05]  /*7d90*/  RET.REL.NODEC R2 `(_ZN7cutlass13device_kernelINS_4gemm6kernel13GemmUniversalIN4cute5tupleIJiiiiEEENS1_10collective13CollectiveMmaINS1_35MainloopSm100TmaUmmaWarpSpecializedILi2ELi2ELi4ENS5_IJNS4_1CILi1EEESB_SB_EEEEENS5_IJNSA_ILi64EEESE_NSA_ILi128EEEEEEfNS5_IJlSB_lEEEfSH_NS4_8TiledMMAINS4_8MMA_AtomIJNS4_17SM100_MMA_TF32_SSINS_10tfloat32_tESL_fLi64ELi64ELNS4_4UMMA5MajorE0ELSN_0ELNSM_7ScaleInE0ELSO_0EEEEEENS4_6LayoutISC_NS5_IJNSA_ILi0EEESS_SS_EEEEENS5_IJNS4_10UnderscoreESV_SV_EEEEENS4_13SM90_TMA_LOADENS4_14ComposedLayoutINS4_7SwizzleILi3ELi4ELi3EEENS4_18smem_ptr_flag_bitsILi32EEENSR_INS5_IJNSA_ILi8EEENSA_ILi32EEEEEENS5_IJS15_SB_EEEEEEEvNS4_8identityESY_S19_vS1A_EENS_8epilogue10collective18CollectiveEpilogueINS1C_23Sm100TmaWarpSpecializedILi3ELi2ELi16ELb1ELb0EEEJSG_NS5_IJNSR_ISE_SB_EENSR_IS15_SB_EEEEEfSH_fSH_NS1C_6fusion15FusionCallbacksIS1G_NS1K_17LinearCombinationIffffLNS_15FloatRoundStyleE2EEESG_S1J_JEEENS4_5SM1004TMEM4LOAD26SM100_TMEM_LOAD_16dp128b8xESY_S19_NS4_17SM75_U32x4_LDSM_NENS4_14SM90_TMA_STOREES19_NS4_17SM90_U32x4_STSM_NENS4_39AutoVectorizingCopyWithAssumedAlignmentILi128EEEEEEvvEEEEvNT_6ParamsE) ;  /* 0xffffff8002987950 */ /* 0x000fea0003c3ffff */
        .weak           $__internal_2_$__cuda_sm10x_tcgen05_guardrail_trap_unallocated_columns_being_dealloced
        .type           $__internal_2_$__cuda_sm10x_tcgen05_guardrail_trap_unallocated_columns_being_dealloced,@function
        .size           $__internal_2_$__cuda_sm10x_tcgen05_guardrail_trap_unallocated_columns_being_dealloced,(.L_x_152 - $__internal_2_$__cuda_sm10x_tcgen05_guardrail_trap_unallocated_columns_being_dealloced)
$__internal_2_$__cuda_sm10x_tcgen05_guardrail_trap_unallocated_columns_being_dealloced:
[----:B------:R-:W-:Y:S05]  /*7da0*/  BPT.TRAP 0x1 ;  /* 0x000000040000795c */ /* 0x000fea0000300000 */
[----:B------:R-:W-:-:S04]  /*7db0*/  HFMA2 R3, -RZ, RZ, 0, 0 ;  /* 0x00000000ff037431 */ /* 0x000fc800000001ff */
[----:B------:R-:W-:Y:S05]  /*7dc0*/  RET.REL.NODEC R2 `(_ZN7cutlass13device_kernelINS_4gemm6kernel13GemmUniversalIN4cute5tupleIJiiiiEEENS1_10collective13CollectiveMmaINS1_35MainloopSm100TmaUmmaWarpSpecializedILi2ELi2ELi4ENS5_IJNS4_1CILi1EEESB_SB_EEEEENS5_IJNSA_ILi64EEESE_NSA_ILi128EEEEEEfNS5_IJlSB_lEEEfSH_NS4_8TiledMMAINS4_8MMA_AtomIJNS4_17SM100_MMA_TF32_SSINS_10tfloat32_tESL_fLi64ELi64ELNS4_4UMMA5MajorE0ELSN_0ELNSM_7ScaleInE0ELSO_0EEEEEENS4_6LayoutISC_NS5_IJNSA_ILi0EEESS_SS_EEEEENS5_IJNS4_10UnderscoreESV_SV_EEEEENS4_13SM90_TMA_LOADENS4_14ComposedLayoutINS4_7SwizzleILi3ELi4ELi3EEENS4_18smem_ptr_flag_bitsILi32EEENSR_INS5_IJNSA_ILi8EEENSA_ILi32EEEEEENS5_IJS15_SB_EEEEEEEvNS4_8identityESY_S19_vS1A_EENS_8epilogue10collective18CollectiveEpilogueINS1C_23Sm100TmaWarpSpecializedILi3ELi2ELi16ELb1ELb0EEEJSG_NS5_IJNSR_ISE_SB_EENSR_IS15_SB_EEEEEfSH_fSH_NS1C_6fusion15FusionCallbacksIS1G_NS1K_17LinearCombinationIffffLNS_15FloatRoundStyleE2EEESG_S1J_JEEENS4_5SM1004TMEM4LOAD26SM100_TMEM_LOAD_16dp128b8xESY_S19_NS4_17SM75_U32x4_LDSM_NENS4_14SM90_TMA_STOREES19_NS4_17SM90_U32x4_STSM_NENS4_39AutoVectorizingCopyWithAssumedAlignmentILi128EEEEEEvvEEEEvNT_6ParamsE) ;  /* 0xffffff80028c7950 */ /* 0x000fea0003c3ffff */
.L_x_151:
[----:B------:R-:W-:-:S00]  /*7dd0*/  BRA `(.L_x_151) ;  /* 0xfffffffc00fc7947 */ /* 0x000fc0000383ffff */
[----:B------:R-:W-:-:S00]  /*7de0*/  NOP ;  /* 0x0000000000007918 */ /* 0x000fc00000000000 */
        /* <DEDUP_REMOVED lines=9> */
.L_x_152:


//--------------------- .nv.global.init           --------------------------
	.section	.nv.global.init,"aw",@progbits
.nv.global.init:
	.type		$str$27,@object
	.size		$str$27,($str$28 - $str$27)
$str$27:
        /*0000*/ 	.byte	0x28, 0x61, 0x64, 0x64, 0x72, 0x65, 0x73, 0x73, 0x20, 0x26, 0x20, 0x6d, 0x61, 0x73, 0x6b, 0x29
        /*0010*/ 	.byte	0x20, 0x3d, 0x3d, 0x20, 0x30, 0x00
	.type		$str$28,@object
	.size		$str$28,($str$26 - $str$28)
$str$28:
        /*0016*/ 	.byte	0x2f, 0x74, 0x6d, 0x70, 0x2f, 0x63, 0x75, 0x74, 0x6c, 0x61, 0x73, 0x73, 0x5f, 0x73, 0x77, 0x65
        /*0026*/ 	.byte	0x65, 0x70, 0x5f, 0x73, 0x72, 0x63, 0x2f, 0x69, 0x6e, 0x63, 0x6c, 0x75, 0x64, 0x65, 0x2f, 0x63
        /*0036*/ 	.byte	0x75, 0x74, 0x65, 0x2f, 0x70, 0x6f, 0x69, 0x6e, 0x74, 0x65, 0x72, 0x5f, 0x66, 0x6c, 0x61, 0x67
        /*0046*/ 	.byte	0x67, 0x65, 0x64, 0x2e, 0x68, 0x70, 0x70, 0x00
	.type		$str$26,@object
	.size		$str$26,($str$25 - $str$26)
$str$26:
        /*004e*/ 	.byte	0x2f, 0x74, 0x6d, 0x70, 0x2f, 0x63, 0x75, 0x74, 0x6c, 0x61, 0x73, 0x73, 0x5f, 0x73, 0x77, 0x65
        /*005e*/ 	.byte	0x65, 0x70, 0x5f, 0x73, 0x72, 0x63, 0x2f, 0x69, 0x6e, 0x63, 0x6c, 0x75, 0x64, 0x65, 0x2f, 0x63
        /*006e*/ 	.byte	0x75, 0x74, 0x65, 0x2f, 0x61, 0x74, 0x6f, 0x6d, 0x2f, 0x63, 0x6f, 0x70, 0x79, 0x5f, 0x74, 0x72
        /*007e*/ 	.byte	0x61, 0x69, 0x74, 0x73, 0x5f, 0x73, 0x6d, 0x31, 0x30, 0x30, 0x2e, 0x68, 0x70, 0x70, 0x00
	.type		$str$25,@object
	.size		$str$25,(__unnamed_1 - $str$25)
$str$25:
        /*008d*/ 	.byte	0x28, 0x28, 0x75, 0x69, 0x6e, 0x74, 0x33, 0x32, 0x5f, 0x74, 0x28, 0x74, 0x68, 0x72, 0x65, 0x61
        /*009d*/ 	.byte	0x64, 0x49, 0x64, 0x78, 0x2e, 0x78, 0x29, 0x20, 0x2f, 0x20, 0x33, 0x32, 0x29, 0x20, 0x25, 0x20
        /*00ad*/ 	.byte	0x34, 0x29, 0x20, 0x3d, 0x3d, 0x20, 0x28, 0x28, 0x28, 0x74, 0x6d, 0x65, 0x6d, 0x5f, 0x61, 0x64
        /*00bd*/ 	.byte	0x64, 0x72, 0x20, 0x3e, 0x3e, 0x20, 0x31, 0x36, 0x29, 0x20, 0x2f, 0x20, 0x33, 0x32, 0x29, 0x20
        /*00cd*/ 	.byte	0x25, 0x20, 0x34, 0x29, 0x00
	.type		__unnamed_1,@object
	.size		__unnamed_1,(__unnamed_2 - __unnamed_1)
__unnamed_1:
        /*00d2*/ 	.byte	0x61, 0x75, 0x74, 0x6f, 0x20, 0x63, 0x75, 0x74, 0x65, 0x3a, 0x3a, 0x61, 0x73, 0x5f, 0x70, 0x6f
        /* <DEDUP_REMOVED lines=23> */
        /*0252*/ 	.byte	0x3c, 0x32, 0x30, 0x34, 0x38, 0x3e, 0x3e, 0x3e, 0x3e, 0x5d, 0x00
	.type		__unnamed_2,@object
	.size		__unnamed_2,(.L_2 - __unnamed_2)
__unnamed_2:
        /* <DEDUP_REMOVED lines=45> */
        /*052d*/ 	.byte	0x3e, 0x3e, 0x3e, 0x5d, 0x00
.L_2:


//--------------------- .nv.shared._ZN7cutlass13device_kernelINS_4gemm6kernel13GemmUniversalIN4cute5tupleIJiiiiEEENS1_10collective13CollectiveMmaINS1_35MainloopSm100TmaUmmaWarpSpecializedILi2ELi2ELi4ENS5_IJNS4_1CILi1EEESB_SB_EEEEENS5_IJNSA_ILi64EEESE_NSA_ILi128EEEEEEfNS5_IJlSB_lEEEfSH_NS4_8TiledMMAINS4_8MMA_AtomIJNS4_17SM100_MMA_TF32_SSINS_10tfloat32_tESL_fLi64ELi64ELNS4_4UMMA5MajorE0ELSN_0ELNSM_7ScaleInE0ELSO_0EEEEEENS4_6LayoutISC_NS5_IJNSA_ILi0EEESS_SS_EEEEENS5_IJNS4_10UnderscoreESV_SV_EEEEENS4_13SM90_TMA_LOADENS4_14ComposedLayoutINS4_7SwizzleILi3ELi4ELi3EEENS4_18smem_ptr_flag_bitsILi32EEENSR_INS5_IJNSA_ILi8EEENSA_ILi32EEEEEENS5_IJS15_SB_EEEEEEEvNS4_8identityESY_S19_vS1A_EENS_8epilogue10collective18CollectiveEpilogueINS1C_23Sm100TmaWarpSpecializedILi3ELi2ELi16ELb1ELb0EEEJSG_NS5_IJNSR_ISE_SB_EENSR_IS15_SB_EEEEEfSH_fSH_NS1C_6fusion15FusionCallbacksIS1G_NS1K_17LinearCombinationIffffLNS_15FloatRoundStyleE2EEESG_S1J_JEEENS4_5SM1004TMEM4LOAD26SM100_TMEM_LOAD_16dp128b8xESY_S19_NS4_17SM75_U32x4_LDSM_NENS4_14SM90_TMA_STOREES19_NS4_17SM90_U32x4_STSM_NENS4_39AutoVectorizingCopyWithAssumedAlignmentILi128EEEEEEvvEEEEvNT_6ParamsE --------------------------
	.section	.nv.shared._ZN7cutlass13device_kernelINS_4gemm6kernel13GemmUniversalIN4cute5tupleIJiiiiEEENS1_10collective13CollectiveMmaINS1_35MainloopSm100TmaUmmaWarpSpecializedILi2ELi2ELi4ENS5_IJNS4_1CILi1EEESB_SB_EEEEENS5_IJNSA_ILi64EEESE_NSA_ILi128EEEEEEfNS5_IJlSB_lEEEfSH_NS4_8TiledMMAINS4_8MMA_AtomIJNS4_17SM100_MMA_TF32_SSINS_10tfloat32_tESL_fLi64ELi64ELNS4_4UMMA5MajorE0ELSN_0ELNSM_7ScaleInE0ELSO_0EEEEEENS4_6LayoutISC_NS5_IJNSA_ILi0EEESS_SS_EEEEENS5_IJNS4_10UnderscoreESV_SV_EEEEENS4_13SM90_TMA_LOADENS4_14ComposedLayoutINS4_7SwizzleILi3ELi4ELi3EEENS4_18smem_ptr_flag_bitsILi32EEENSR_INS5_IJNSA_ILi8EEENSA_ILi32EEEEEENS5_IJS15_SB_EEEEEEEvNS4_8identityESY_S19_vS1A_EENS_8epilogue10collective18CollectiveEpilogueINS1C_23Sm100TmaWarpSpecializedILi3ELi2ELi16ELb1ELb0EEEJSG_NS5_IJNSR_ISE_SB_EENSR_IS15_SB_EEEEEfSH_fSH_NS1C_6fusion15FusionCallbacksIS1G_NS1K_17LinearCombinationIffffLNS_15FloatRoundStyleE2EEESG_S1J_JEEENS4_5SM1004TMEM4LOAD26SM100_TMEM_LOAD_16dp128b8xESY_S19_NS4_17SM75_U32x4_LDSM_NENS4_14SM90_TMA_STOREES19_NS4_17SM90_U32x4_STSM_NENS4_39AutoVectorizingCopyWithAssumedAlignmentILi128EEEEEEvvEEEEvNT_6ParamsE,"aw",@nobits
	.sectionflags	@""
	.align	16
	.zero		1024


//--------------------- .nv.shared.reserved.0     --------------------------
	.section	.nv.shared.reserved.0,"aw",@nobits
	.weak		__nv_reservedSMEM_offset_0_alias
	.size		__nv_reservedSMEM_offset_0_alias, 0, 64
	.other		__nv_reservedSMEM_offset_0_alias,@"STO_CUDA_RESERVED_SHARED STV_DEFAULT"
__nv_reservedSMEM_offset_0_alias:
	.zero		0
.nv.shared.reserved.0:
	.zero		64
	.weak		__nv_reservedSMEM_tcgen05_partition
	.type		__nv_reservedSMEM_tcgen05_partition,@object
	.size		__nv_reservedSMEM_tcgen05_partition,(.L_0 - __nv_reservedSMEM_tcgen05_partition)
__nv_reservedSMEM_tcgen05_partition:
	.zero		32
.L_0:


//--------------------- .nv.global                --------------------------
	.section	.nv.global,"aw",@nobits
.nv.global:
	.type		_ZN40_INTERNAL_55ac25fa_4_k_cu_9e195106_274704cute1_E,@object
	.size		_ZN40_INTERNAL_55ac25fa_4_k_cu_9e195106_274704cute1_E,(_ZN40_INTERNAL_55ac25fa_4_k_cu_9e195106_274704cuda3std3__45__cpo6cbeginE - _ZN40_INTERNAL_55ac25fa_4_k_cu_9e195106_274704cute1_E)
_ZN40_INTERNAL_55ac25fa_4_k_cu_9e195106_274704cute1_E:
	.zero		1
	.type		_ZN40_INTERNAL_55ac25fa_4_k_cu_9e195106_274704cuda3std3__45__cpo6cbeginE,@object
	.size		_ZN40_INTERNAL_55ac25fa_4_k_cu_9e195106_274704cuda3std3__45__cpo6cbeginE,(_ZN40_INTERNAL_55ac25fa_4_k_cu_9e195106_274704cuda3std3__48in_placeE - _ZN40_INTERNAL_55ac25fa_4_k_cu_9e195106_274704cuda3std3__45__cpo6cbeginE)
_ZN40_INTERNAL_55ac25fa_4_k_cu_9e195106_274704cuda3std3__45__cpo6cbeginE:
	.zero		1
	.type		_ZN40_INTERNAL_55ac25fa_4_k_cu_9e195106_274704cuda3std3__48in_placeE,@object
	.size		_ZN40_INTERNAL_55ac25fa_4_k_cu_9e195106_274704cuda3std3__48in_placeE,(_ZN40_INTERNAL_55ac25fa_4_k_cu_9e195106_274704cuda3std6ranges3__45__cpo9iter_moveE - _ZN40_INTERNAL_55ac25fa_4_k_cu_9e195106_274704cuda3std3__48in_placeE)
_ZN40_INTERNAL_55ac25fa_4_k_cu_9e195106_274704cuda3std3__48in_placeE:
	.zero		1
	.type		_ZN40_INTERNAL_55ac25fa_4_k_cu_9e195106_274704cuda3std6ranges3__45__cpo9iter_moveE,@object
	.size		_ZN40_INTERNAL_55ac25fa_4_k_cu_9e195106_274704cuda3std6ranges3__45__cpo9iter_moveE,(_ZN40_INTERNAL_55ac25fa_4_k_cu_9e195106_274704cuda3std3__45__cpo5beginE - _ZN40_INTERNAL_55ac25fa_4_k_cu_9e195106_274704cuda3std6ranges3__45__cpo9iter_moveE)
_ZN40_INTERNAL_55ac25fa_4_k_cu_9e195106_274704cuda3std6ranges3__45__cpo9iter_moveE:
	.zero		1
	.type		_ZN40_INTERNAL_55ac25fa_4_k_cu_9e195106_274704cuda3std3__45__cpo5beginE,@object
	.size		_ZN40_INTERNAL_55ac25fa_4_k_cu_9e195106_274704cuda3std3__45__cpo5beginE,(_ZN40_INTERNAL_55ac25fa_4_k_cu_9e195106_274704cuda3std3__442_GLOBAL__N__55ac25fa_4_k_cu_9e195106_274706ignoreE - _ZN40_INTERNAL_55ac25fa_4_k_cu_9e195106_274704cuda3std3__45__cpo5beginE)
_ZN40_INTERNAL_55ac25fa_4_k_cu_9e195106_274704cuda3std3__45__cpo5beginE:
	.zero		1
	.type		_ZN40_INTERNAL_55ac25fa_4_k_cu_9e195106_274704cuda3std3__442_GLOBAL__N__55ac25fa_4_k_cu_9e195106_274706ignoreE,@object
	.size		_ZN40_INTERNAL_55ac25fa_4_k_cu_9e195106_274704cuda3std3__442_GLOBAL__N__55ac25fa_4_k_cu_9e195106_274706ignoreE,(_ZN40_INTERNAL_55ac25fa_4_k_cu_9e195106_274704cute7productE - _ZN40_INTERNAL_55ac25fa_4_k_cu_9e195106_274704cuda3std3__442_GLOBAL__N__55ac25fa_4_k_cu_9e195106_274706ignoreE)
_ZN40_INTERNAL_55ac25fa_4_k_cu_9e195106_274704cuda3std3__442_GLOBAL__N__55ac25fa_4_k_cu_9e195106_274706ignoreE:
	.zero		1
	.type		_ZN40_INTERNAL_55ac25fa_4_k_cu_9e195106_274704cute7productE,@object
	.size		_ZN40_INTERNAL_55ac25fa_4_k_cu_9e195106_274704cute7productE,(_ZN40_INTERNAL_55ac25fa_4_k_cu_9e195106_274704cuda3std3__45__cpo3endE - _ZN40_INTERNAL_55ac25fa_4_k_cu_9e195106_274704cute7productE)
_ZN40_INTERNAL_55ac25fa_4_k_cu_9e195106_274704cute7productE:
	.zero		1
	.type		_ZN40_INTERNAL_55ac25fa_4_k_cu_9e195106_274704cuda3std3__45__cpo3endE,@object
	.size		_ZN40_INTERNAL_55ac25fa_4_k_cu_9e195106_274704cuda3std3__45__cpo3endE,(_ZN40_INTERNAL_55ac25fa_4_k_cu_9e195106_274704cuda3std3__419piecewise_constructE - _ZN40_INTERNAL_55ac25fa_4_k_cu_9e195106_274704cuda3std3__45__cpo3endE)
_ZN40_INTERNAL_55ac25fa_4_k_cu_9e195106_274704cuda3std3__45__cpo3endE:
	.zero		1
	.type		_ZN40_INTERNAL_55ac25fa_4_k_cu_9e195106_274704cuda3std3__419piecewise_constructE,@object
	.size		_ZN40_INTERNAL_55ac25fa_4_k_cu_9e195106_274704cuda3std3__419piecewise_constructE,(_ZN40_INTERNAL_55ac25fa_4_k_cu_9e195106_274704cuda3std3__45__cpo4cendE - _ZN40_INTERNAL_55ac25fa_4_k_cu_9e195106_274704cuda3std3__419piecewise_constructE)
_ZN40_INTERNAL_55ac25fa_4_k_cu_9e195106_274704cuda3std3__419piecewise_constructE:
	.zero		1
	.type		_ZN40_INTERNAL_55ac25fa_4_k_cu_9e195106_274704cuda3std3__45__cpo4cendE,@object
	.size		_ZN40_INTERNAL_55ac25fa_4_k_cu_9e195106_274704cuda3std3__45__cpo4cendE,(_ZN40_INTERNAL_55ac25fa_4_k_cu_9e195106_274704cuda3std6ranges3__45__cpo4swapE - _ZN40_INTERNAL_55ac25fa_4_k_cu_9e195106_274704cuda3std3__45__cpo4cendE)
_ZN40_INTERNAL_55ac25fa_4_k_cu_9e195106_274704cuda3std3__45__cpo4cendE:
	.zero		1
	.type		_ZN40_INTERNAL_55ac25fa_4_k_cu_9e195106_274704cuda3std6ranges3__45__cpo4swapE,@object
	.size		_ZN40_INTERNAL_55ac25fa_4_k_cu_9e195106_274704cuda3std6ranges3__45__cpo4swapE,(.L_10 - _ZN40_INTERNAL_55ac25fa_4_k_cu_9e195106_274704cuda3std6ranges3__45__cpo4swapE)
_ZN40_INTERNAL_55ac25fa_4_k_cu_9e195106_274704cuda3std6ranges3__45__cpo4swapE:
	.zero		1
.L_10:


//--------------------- .nv.constant0._ZN7cutlass13device_kernelINS_4gemm6kernel13GemmUniversalIN4cute5tupleIJiiiiEEENS1_10collective13CollectiveMmaINS1_35MainloopSm100TmaUmmaWarpSpecializedILi2ELi2ELi4ENS5_IJNS4_1CILi1EEESB_SB_EEEEENS5_IJNSA_ILi64EEESE_NSA_ILi128EEEEEEfNS5_IJlSB_lEEEfSH_NS4_8TiledMMAINS4_8MMA_AtomIJNS4_17SM100_MMA_TF32_SSINS_10tfloat32_tESL_fLi64ELi64ELNS4_4UMMA5MajorE0ELSN_0ELNSM_7ScaleInE0ELSO_0EEEEEENS4_6LayoutISC_NS5_IJNSA_ILi0EEESS_SS_EEEEENS5_IJNS4_10UnderscoreESV_SV_EEEEENS4_13SM90_TMA_LOADENS4_14ComposedLayoutINS4_7SwizzleILi3ELi4ELi3EEENS4_18smem_ptr_flag_bitsILi32EEENSR_INS5_IJNSA_ILi8EEENSA_ILi32EEEEEENS5_IJS15_SB_EEEEEEEvNS4_8identityESY_S19_vS1A_EENS_8epilogue10collective18CollectiveEpilogueINS1C_23Sm100TmaWarpSpecializedILi3ELi2ELi16ELb1ELb0EEEJSG_NS5_IJNSR_ISE_SB_EENSR_IS15_SB_EEEEEfSH_fSH_NS1C_6fusion15FusionCallbacksIS1G_NS1K_17LinearCombinationIffffLNS_15FloatRoundStyleE2EEESG_S1J_JEEENS4_5SM1004TMEM4LOAD26SM100_TMEM_LOAD_16dp128b8xESY_S19_NS4_17SM75_U32x4_LDSM_NENS4_14SM90_TMA_STOREES19_NS4_17SM90_U32x4_STSM_NENS4_39AutoVectorizingCopyWithAssumedAlignmentILi128EEEEEEvvEEEEvNT_6ParamsE --------------------------
	.section	.nv.constant0._ZN7cutlass13device_kernelINS_4gemm6kernel13GemmUniversalIN4cute5tupleIJiiiiEEENS1_10collective13CollectiveMmaINS1_35MainloopSm100TmaUmmaWarpSpecializedILi2ELi2ELi4ENS5_IJNS4_1CILi1EEESB_SB_EEEEENS5_IJNSA_ILi64EEESE_NSA_ILi128EEEEEEfNS5_IJlSB_lEEEfSH_NS4_8TiledMMAINS4_8MMA_AtomIJNS4_17SM100_MMA_TF32_SSINS_10tfloat32_tESL_fLi64ELi64ELNS4_4UMMA5MajorE0ELSN_0ELNSM_7ScaleInE0ELSO_0EEEEEENS4_6LayoutISC_NS5_IJNSA_ILi0EEESS_SS_EEEEENS5_IJNS4_10UnderscoreESV_SV_EEEEENS4_13SM90_TMA_LOADENS4_14ComposedLayoutINS4_7SwizzleILi3ELi4ELi3EEENS4_18smem_ptr_flag_bitsILi32EEENSR_INS5_IJNSA_ILi8EEENSA_ILi32EEEEEENS5_IJS15_SB_EEEEEEEvNS4_8identityESY_S19_vS1A_EENS_8epilogue10collective18CollectiveEpilogueINS1C_23Sm100TmaWarpSpecializedILi3ELi2ELi16ELb1ELb0EEEJSG_NS5_IJNSR_ISE_SB_EENSR_IS15_SB_EEEEEfSH_fSH_NS1C_6fusion15FusionCallbacksIS1G_NS1K_17LinearCombinationIffffLNS_15FloatRoundStyleE2EEESG_S1J_JEEENS4_5SM1004TMEM4LOAD26SM100_TMEM_LOAD_16dp128b8xESY_S19_NS4_17SM75_U32x4_LDSM_NENS4_14SM90_TMA_STOREES19_NS4_17SM90_U32x4_STSM_NENS4_39AutoVectorizingCopyWithAssumedAlignmentILi128EEEEEEvvEEEEvNT_6ParamsE,"a",@progbits
	.sectionflags	@""
	.align	4
.nv.constant0._ZN7cutlass13device_kernelINS_4gemm6kernel13GemmUniversalIN4cute5tupleIJiiiiEEENS1_10collective13CollectiveMmaINS1_35MainloopSm100TmaUmmaWarpSpecializedILi2ELi2ELi4ENS5_IJNS4_1CILi1EEESB_SB_EEEEENS5_IJNSA_ILi64EEESE_NSA_ILi128EEEEEEfNS5_IJlSB_lEEEfSH_NS4_8TiledMMAINS4_8MMA_AtomIJNS4_17SM100_MMA_TF32_SSINS_10tfloat32_tESL_fLi64ELi64ELNS4_4UMMA5MajorE0ELSN_0ELNSM_7ScaleInE0ELSO_0EEEEEENS4_6LayoutISC_NS5_IJNSA_ILi0EEESS_SS_EEEEENS5_IJNS4_10UnderscoreESV_SV_EEEEENS4_13SM90_TMA_LOADENS4_14ComposedLayoutINS4_7SwizzleILi3ELi4ELi3EEENS4_18smem_ptr_flag_bitsILi32EEENSR_INS5_IJNSA_ILi8EEENSA_ILi32EEEEEENS5_IJS15_SB_EEEEEEEvNS4_8identityESY_S19_vS1A_EENS_8epilogue10collective18CollectiveEpilogueINS1C_23Sm100TmaWarpSpecializedILi3ELi2ELi16ELb1ELb0EEEJSG_NS5_IJNSR_ISE_SB_EENSR_IS15_SB_EEEEEfSH_fSH_NS1C_6fusion15FusionCallbacksIS1G_NS1K_17LinearCombinationIffffLNS_15FloatRoundStyleE2EEESG_S1J_JEEENS4_5SM1004TMEM4LOAD26SM100_TMEM_LOAD_16dp128b8xESY_S19_NS4_17SM75_U32x4_LDSM_NENS4_14SM90_TMA_STOREES19_NS4_17SM90_U32x4_STSM_NENS4_39AutoVectorizingCopyWithAssumedAlignmentILi128EEEEEEvvEEEEvNT_6ParamsE:
	.zero		2944


//--------------------- SYMBOLS --------------------------

	.type		.nv.reservedSmem.offset0,@object
	.size		.nv.reservedSmem.offset0,0x4
	.type		.nv.reservedSmem.cap,@object
	.size		.nv.reservedSmem.cap,0x4
	.type		__assertfail,@function
